//
// Generated by NVIDIA NVVM Compiler
//
// Compiler Build ID: CL-36424714
// Cuda compilation tools, release 13.0, V13.0.88
// Based on NVVM 20.0.0
//

.version 9.0
.target sm_100
.address_size 64

	// .globl	triu_f16

.visible .entry triu_f16(
	.param .u64 .ptr .align 1 triu_f16_param_0,
	.param .u64 triu_f16_param_1,
	.param .u64 triu_f16_param_2,
	.param .u32 triu_f16_param_3,
	.param .u8 triu_f16_param_4
)
{
	.reg .pred 	%p<9>;
	.reg .b16 	%rs<14>;
	.reg .b32 	%r<18>;
	.reg .b32 	%f<5>;
	.reg .b64 	%rd<44>;

	ld.param.u64 	%rd24, [triu_f16_param_0];
	ld.param.u64 	%rd25, [triu_f16_param_1];
	ld.param.u64 	%rd23, [triu_f16_param_2];
	ld.param.u32 	%r2, [triu_f16_param_3];
	ld.param.s8 	%rs7, [triu_f16_param_4];
	cvta.to.global.u64 	%rd1, %rd24;
	mov.u32 	%r3, %ctaid.x;
	mov.u32 	%r1, %ntid.x;
	mov.u32 	%r4, %tid.x;
	mad.lo.s32 	%r5, %r3, %r1, %r4;
	cvt.u64.u32 	%rd38, %r5;
	mul.lo.s64 	%rd3, %rd23, %rd25;
	setp.le.u64 	%p1, %rd3, %rd38;
	@%p1 bra 	$L__BB0_17;
	setp.eq.s16 	%p2, %rs7, 0;
	cvt.s64.s32 	%rd4, %r2;
	mov.u32 	%r6, %nctaid.x;
	mul.lo.s32 	%r7, %r1, %r6;
	cvt.u64.u32 	%rd5, %r7;
	@%p2 bra 	$L__BB0_2;
	bra.uni 	$L__BB0_10;
$L__BB0_2:
	add.s64 	%rd6, %rd4, -1;
	cvt.u32.u64 	%r13, %rd23;
$L__BB0_3:
	or.b64  	%rd32, %rd38, %rd23;
	and.b64  	%rd33, %rd32, -4294967296;
	setp.ne.s64 	%p6, %rd33, 0;
	@%p6 bra 	$L__BB0_5;
	cvt.u32.u64 	%r14, %rd38;
	div.u32 	%r15, %r14, %r13;
	mul.lo.s32 	%r16, %r15, %r13;
	sub.s32 	%r17, %r14, %r16;
	cvt.u64.u32 	%rd39, %r15;
	cvt.u64.u32 	%rd40, %r17;
	bra.uni 	$L__BB0_6;
$L__BB0_5:
	div.u64 	%rd39, %rd38, %rd23;
	mul.lo.s64 	%rd34, %rd39, %rd23;
	sub.s64 	%rd40, %rd38, %rd34;
$L__BB0_6:
	add.s64 	%rd35, %rd6, %rd39;
	setp.gt.u64 	%p7, %rd40, %rd35;
	@%p7 bra 	$L__BB0_8;
	mov.f32 	%f3, 0f00000000;
	// begin inline asm
	{  cvt.rn.f16.f32 %rs12, %f3;}

	// end inline asm
	bra.uni 	$L__BB0_9;
$L__BB0_8:
	mov.f32 	%f4, 0f3F800000;
	// begin inline asm
	{  cvt.rn.f16.f32 %rs12, %f4;}

	// end inline asm
$L__BB0_9:
	shl.b64 	%rd36, %rd38, 1;
	add.s64 	%rd37, %rd1, %rd36;
	st.global.u16 	[%rd37], %rs12;
	add.s64 	%rd38, %rd38, %rd5;
	setp.lt.u64 	%p8, %rd38, %rd3;
	@%p8 bra 	$L__BB0_3;
	bra.uni 	$L__BB0_17;
$L__BB0_10:
	or.b64  	%rd26, %rd38, %rd23;
	and.b64  	%rd27, %rd26, -4294967296;
	setp.ne.s64 	%p3, %rd27, 0;
	@%p3 bra 	$L__BB0_12;
	cvt.u32.u64 	%r8, %rd23;
	cvt.u32.u64 	%r9, %rd38;
	div.u32 	%r10, %r9, %r8;
	mul.lo.s32 	%r11, %r10, %r8;
	sub.s32 	%r12, %r9, %r11;
	cvt.u64.u32 	%rd42, %r10;
	cvt.u64.u32 	%rd43, %r12;
	bra.uni 	$L__BB0_13;
$L__BB0_12:
	div.u64 	%rd42, %rd38, %rd23;
	mul.lo.s64 	%rd28, %rd42, %rd23;
	sub.s64 	%rd43, %rd38, %rd28;
$L__BB0_13:
	add.s64 	%rd29, %rd42, %rd4;
	setp.gt.u64 	%p4, %rd43, %rd29;
	@%p4 bra 	$L__BB0_15;
	mov.f32 	%f1, 0f3F800000;
	// begin inline asm
	{  cvt.rn.f16.f32 %rs13, %f1;}

	// end inline asm
	bra.uni 	$L__BB0_16;
$L__BB0_15:
	mov.f32 	%f2, 0f00000000;
	// begin inline asm
	{  cvt.rn.f16.f32 %rs13, %f2;}

	// end inline asm
$L__BB0_16:
	shl.b64 	%rd30, %rd38, 1;
	add.s64 	%rd31, %rd1, %rd30;
	st.global.u16 	[%rd31], %rs13;
	add.s64 	%rd38, %rd38, %rd5;
	setp.lt.u64 	%p5, %rd38, %rd3;
	@%p5 bra 	$L__BB0_10;
$L__BB0_17:
	ret;

}
	// .globl	triu_f32
.visible .entry triu_f32(
	.param .u64 .ptr .align 1 triu_f32_param_0,
	.param .u64 triu_f32_param_1,
	.param .u64 triu_f32_param_2,
	.param .u32 triu_f32_param_3,
	.param .u8 triu_f32_param_4
)
{
	.reg .pred 	%p<9>;
	.reg .b16 	%rs<2>;
	.reg .b32 	%r<22>;
	.reg .b64 	%rd<48>;

	ld.param.u64 	%rd24, [triu_f32_param_0];
	ld.param.u64 	%rd25, [triu_f32_param_1];
	ld.param.u64 	%rd23, [triu_f32_param_2];
	ld.param.u32 	%r2, [triu_f32_param_3];
	ld.param.s8 	%rs1, [triu_f32_param_4];
	cvta.to.global.u64 	%rd1, %rd24;
	mov.u32 	%r3, %ctaid.x;
	mov.u32 	%r1, %ntid.x;
	mov.u32 	%r4, %tid.x;
	mad.lo.s32 	%r5, %r3, %r1, %r4;
	cvt.u64.u32 	%rd42, %r5;
	mul.lo.s64 	%rd3, %rd23, %rd25;
	setp.le.u64 	%p1, %rd3, %rd42;
	@%p1 bra 	$L__BB1_17;
	setp.eq.s16 	%p2, %rs1, 0;
	cvt.s64.s32 	%rd4, %r2;
	mov.u32 	%r6, %nctaid.x;
	mul.lo.s32 	%r7, %r1, %r6;
	cvt.u64.u32 	%rd5, %r7;
	@%p2 bra 	$L__BB1_2;
	bra.uni 	$L__BB1_10;
$L__BB1_2:
	add.s64 	%rd6, %rd4, -1;
	cvt.u32.u64 	%r15, %rd23;
$L__BB1_3:
	or.b64  	%rd34, %rd42, %rd23;
	and.b64  	%rd35, %rd34, -4294967296;
	setp.ne.s64 	%p6, %rd35, 0;
	@%p6 bra 	$L__BB1_5;
	cvt.u32.u64 	%r16, %rd42;
	div.u32 	%r17, %r16, %r15;
	mul.lo.s32 	%r18, %r17, %r15;
	sub.s32 	%r19, %r16, %r18;
	cvt.u64.u32 	%rd43, %r17;
	cvt.u64.u32 	%rd44, %r19;
	bra.uni 	$L__BB1_6;
$L__BB1_5:
	div.u64 	%rd43, %rd42, %rd23;
	mul.lo.s64 	%rd36, %rd43, %rd23;
	sub.s64 	%rd44, %rd42, %rd36;
$L__BB1_6:
	add.s64 	%rd37, %rd6, %rd43;
	setp.gt.u64 	%p7, %rd44, %rd37;
	@%p7 bra 	$L__BB1_8;
	shl.b64 	%rd38, %rd42, 2;
	add.s64 	%rd39, %rd1, %rd38;
	mov.b32 	%r20, 0;
	st.global.u32 	[%rd39], %r20;
	bra.uni 	$L__BB1_9;
$L__BB1_8:
	shl.b64 	%rd40, %rd42, 2;
	add.s64 	%rd41, %rd1, %rd40;
	mov.b32 	%r21, 1065353216;
	st.global.u32 	[%rd41], %r21;
$L__BB1_9:
	add.s64 	%rd42, %rd42, %rd5;
	setp.lt.u64 	%p8, %rd42, %rd3;
	@%p8 bra 	$L__BB1_3;
	bra.uni 	$L__BB1_17;
$L__BB1_10:
	or.b64  	%rd26, %rd42, %rd23;
	and.b64  	%rd27, %rd26, -4294967296;
	setp.ne.s64 	%p3, %rd27, 0;
	@%p3 bra 	$L__BB1_12;
	cvt.u32.u64 	%r8, %rd23;
	cvt.u32.u64 	%r9, %rd42;
	div.u32 	%r10, %r9, %r8;
	mul.lo.s32 	%r11, %r10, %r8;
	sub.s32 	%r12, %r9, %r11;
	cvt.u64.u32 	%rd46, %r10;
	cvt.u64.u32 	%rd47, %r12;
	bra.uni 	$L__BB1_13;
$L__BB1_12:
	div.u64 	%rd46, %rd42, %rd23;
	mul.lo.s64 	%rd28, %rd46, %rd23;
	sub.s64 	%rd47, %rd42, %rd28;
$L__BB1_13:
	add.s64 	%rd29, %rd46, %rd4;
	setp.gt.u64 	%p4, %rd47, %rd29;
	@%p4 bra 	$L__BB1_15;
	shl.b64 	%rd30, %rd42, 2;
	add.s64 	%rd31, %rd1, %rd30;
	mov.b32 	%r13, 1065353216;
	st.global.u32 	[%rd31], %r13;
	bra.uni 	$L__BB1_16;
$L__BB1_15:
	shl.b64 	%rd32, %rd42, 2;
	add.s64 	%rd33, %rd1, %rd32;
	mov.b32 	%r14, 0;
	st.global.u32 	[%rd33], %r14;
$L__BB1_16:
	add.s64 	%rd42, %rd42, %rd5;
	setp.lt.u64 	%p5, %rd42, %rd3;
	@%p5 bra 	$L__BB1_10;
$L__BB1_17:
	ret;

}
	// .globl	triu_f64
.visible .entry triu_f64(
	.param .u64 .ptr .align 1 triu_f64_param_0,
	.param .u64 triu_f64_param_1,
	.param .u64 triu_f64_param_2,
	.param .u32 triu_f64_param_3,
	.param .u8 triu_f64_param_4
)
{
	.reg .pred 	%p<9>;
	.reg .b16 	%rs<2>;
	.reg .b32 	%r<18>;
	.reg .b64 	%rd<52>;

	ld.param.u64 	%rd24, [triu_f64_param_0];
	ld.param.u64 	%rd25, [triu_f64_param_1];
	ld.param.u64 	%rd23, [triu_f64_param_2];
	ld.param.u32 	%r2, [triu_f64_param_3];
	ld.param.s8 	%rs1, [triu_f64_param_4];
	cvta.to.global.u64 	%rd1, %rd24;
	mov.u32 	%r3, %ctaid.x;
	mov.u32 	%r1, %ntid.x;
	mov.u32 	%r4, %tid.x;
	mad.lo.s32 	%r5, %r3, %r1, %r4;
	cvt.u64.u32 	%rd46, %r5;
	mul.lo.s64 	%rd3, %rd23, %rd25;
	setp.le.u64 	%p1, %rd3, %rd46;
	@%p1 bra 	$L__BB2_17;
	setp.eq.s16 	%p2, %rs1, 0;
	cvt.s64.s32 	%rd4, %r2;
	mov.u32 	%r6, %nctaid.x;
	mul.lo.s32 	%r7, %r1, %r6;
	cvt.u64.u32 	%rd5, %r7;
	@%p2 bra 	$L__BB2_2;
	bra.uni 	$L__BB2_10;
$L__BB2_2:
	add.s64 	%rd6, %rd4, -1;
	cvt.u32.u64 	%r13, %rd23;
$L__BB2_3:
	or.b64  	%rd36, %rd46, %rd23;
	and.b64  	%rd37, %rd36, -4294967296;
	setp.ne.s64 	%p6, %rd37, 0;
	@%p6 bra 	$L__BB2_5;
	cvt.u32.u64 	%r14, %rd46;
	div.u32 	%r15, %r14, %r13;
	mul.lo.s32 	%r16, %r15, %r13;
	sub.s32 	%r17, %r14, %r16;
	cvt.u64.u32 	%rd47, %r15;
	cvt.u64.u32 	%rd48, %r17;
	bra.uni 	$L__BB2_6;
$L__BB2_5:
	div.u64 	%rd47, %rd46, %rd23;
	mul.lo.s64 	%rd38, %rd47, %rd23;
	sub.s64 	%rd48, %rd46, %rd38;
$L__BB2_6:
	add.s64 	%rd39, %rd6, %rd47;
	setp.gt.u64 	%p7, %rd48, %rd39;
	@%p7 bra 	$L__BB2_8;
	shl.b64 	%rd40, %rd46, 3;
	add.s64 	%rd41, %rd1, %rd40;
	mov.b64 	%rd42, 0;
	st.global.u64 	[%rd41], %rd42;
	bra.uni 	$L__BB2_9;
$L__BB2_8:
	shl.b64 	%rd43, %rd46, 3;
	add.s64 	%rd44, %rd1, %rd43;
	mov.b64 	%rd45, 4607182418800017408;
	st.global.u64 	[%rd44], %rd45;
$L__BB2_9:
	add.s64 	%rd46, %rd46, %rd5;
	setp.lt.u64 	%p8, %rd46, %rd3;
	@%p8 bra 	$L__BB2_3;
	bra.uni 	$L__BB2_17;
$L__BB2_10:
	or.b64  	%rd26, %rd46, %rd23;
	and.b64  	%rd27, %rd26, -4294967296;
	setp.ne.s64 	%p3, %rd27, 0;
	@%p3 bra 	$L__BB2_12;
	cvt.u32.u64 	%r8, %rd23;
	cvt.u32.u64 	%r9, %rd46;
	div.u32 	%r10, %r9, %r8;
	mul.lo.s32 	%r11, %r10, %r8;
	sub.s32 	%r12, %r9, %r11;
	cvt.u64.u32 	%rd50, %r10;
	cvt.u64.u32 	%rd51, %r12;
	bra.uni 	$L__BB2_13;
$L__BB2_12:
	div.u64 	%rd50, %rd46, %rd23;
	mul.lo.s64 	%rd28, %rd50, %rd23;
	sub.s64 	%rd51, %rd46, %rd28;
$L__BB2_13:
	add.s64 	%rd29, %rd50, %rd4;
	setp.gt.u64 	%p4, %rd51, %rd29;
	@%p4 bra 	$L__BB2_15;
	shl.b64 	%rd30, %rd46, 3;
	add.s64 	%rd31, %rd1, %rd30;
	mov.b64 	%rd32, 4607182418800017408;
	st.global.u64 	[%rd31], %rd32;
	bra.uni 	$L__BB2_16;
$L__BB2_15:
	shl.b64 	%rd33, %rd46, 3;
	add.s64 	%rd34, %rd1, %rd33;
	mov.b64 	%rd35, 0;
	st.global.u64 	[%rd34], %rd35;
$L__BB2_16:
	add.s64 	%rd46, %rd46, %rd5;
	setp.lt.u64 	%p5, %rd46, %rd3;
	@%p5 bra 	$L__BB2_10;
$L__BB2_17:
	ret;

}
	// .globl	triu_i8
.visible .entry triu_i8(
	.param .u64 .ptr .align 1 triu_i8_param_0,
	.param .u64 triu_i8_param_1,
	.param .u64 triu_i8_param_2,
	.param .u32 triu_i8_param_3,
	.param .u8 triu_i8_param_4
)
{
	.reg .pred 	%p<9>;
	.reg .b16 	%rs<6>;
	.reg .b32 	%r<18>;
	.reg .b64 	%rd<44>;

	ld.param.u64 	%rd24, [triu_i8_param_0];
	ld.param.u64 	%rd25, [triu_i8_param_1];
	ld.param.u64 	%rd23, [triu_i8_param_2];
	ld.param.u32 	%r2, [triu_i8_param_3];
	ld.param.s8 	%rs1, [triu_i8_param_4];
	cvta.to.global.u64 	%rd1, %rd24;
	mov.u32 	%r3, %ctaid.x;
	mov.u32 	%r1, %ntid.x;
	mov.u32 	%r4, %tid.x;
	mad.lo.s32 	%r5, %r3, %r1, %r4;
	cvt.u64.u32 	%rd38, %r5;
	mul.lo.s64 	%rd3, %rd23, %rd25;
	setp.le.u64 	%p1, %rd3, %rd38;
	@%p1 bra 	$L__BB3_17;
	setp.eq.s16 	%p2, %rs1, 0;
	cvt.s64.s32 	%rd4, %r2;
	mov.u32 	%r6, %nctaid.x;
	mul.lo.s32 	%r7, %r1, %r6;
	cvt.u64.u32 	%rd5, %r7;
	@%p2 bra 	$L__BB3_2;
	bra.uni 	$L__BB3_10;
$L__BB3_2:
	add.s64 	%rd6, %rd4, -1;
	cvt.u32.u64 	%r13, %rd23;
$L__BB3_3:
	or.b64  	%rd32, %rd38, %rd23;
	and.b64  	%rd33, %rd32, -4294967296;
	setp.ne.s64 	%p6, %rd33, 0;
	@%p6 bra 	$L__BB3_5;
	cvt.u32.u64 	%r14, %rd38;
	div.u32 	%r15, %r14, %r13;
	mul.lo.s32 	%r16, %r15, %r13;
	sub.s32 	%r17, %r14, %r16;
	cvt.u64.u32 	%rd39, %r15;
	cvt.u64.u32 	%rd40, %r17;
	bra.uni 	$L__BB3_6;
$L__BB3_5:
	div.u64 	%rd39, %rd38, %rd23;
	mul.lo.s64 	%rd34, %rd39, %rd23;
	sub.s64 	%rd40, %rd38, %rd34;
$L__BB3_6:
	add.s64 	%rd35, %rd6, %rd39;
	setp.gt.u64 	%p7, %rd40, %rd35;
	@%p7 bra 	$L__BB3_8;
	add.s64 	%rd36, %rd1, %rd38;
	mov.b16 	%rs4, 0;
	st.global.u8 	[%rd36], %rs4;
	bra.uni 	$L__BB3_9;
$L__BB3_8:
	add.s64 	%rd37, %rd1, %rd38;
	mov.b16 	%rs5, 1;
	st.global.u8 	[%rd37], %rs5;
$L__BB3_9:
	add.s64 	%rd38, %rd38, %rd5;
	setp.lt.u64 	%p8, %rd38, %rd3;
	@%p8 bra 	$L__BB3_3;
	bra.uni 	$L__BB3_17;
$L__BB3_10:
	or.b64  	%rd26, %rd38, %rd23;
	and.b64  	%rd27, %rd26, -4294967296;
	setp.ne.s64 	%p3, %rd27, 0;
	@%p3 bra 	$L__BB3_12;
	cvt.u32.u64 	%r8, %rd23;
	cvt.u32.u64 	%r9, %rd38;
	div.u32 	%r10, %r9, %r8;
	mul.lo.s32 	%r11, %r10, %r8;
	sub.s32 	%r12, %r9, %r11;
	cvt.u64.u32 	%rd42, %r10;
	cvt.u64.u32 	%rd43, %r12;
	bra.uni 	$L__BB3_13;
$L__BB3_12:
	div.u64 	%rd42, %rd38, %rd23;
	mul.lo.s64 	%rd28, %rd42, %rd23;
	sub.s64 	%rd43, %rd38, %rd28;
$L__BB3_13:
	add.s64 	%rd29, %rd42, %rd4;
	setp.gt.u64 	%p4, %rd43, %rd29;
	@%p4 bra 	$L__BB3_15;
	add.s64 	%rd30, %rd1, %rd38;
	mov.b16 	%rs2, 1;
	st.global.u8 	[%rd30], %rs2;
	bra.uni 	$L__BB3_16;
$L__BB3_15:
	add.s64 	%rd31, %rd1, %rd38;
	mov.b16 	%rs3, 0;
	st.global.u8 	[%rd31], %rs3;
$L__BB3_16:
	add.s64 	%rd38, %rd38, %rd5;
	setp.lt.u64 	%p5, %rd38, %rd3;
	@%p5 bra 	$L__BB3_10;
$L__BB3_17:
	ret;

}
	// .globl	triu_i16
.visible .entry triu_i16(
	.param .u64 .ptr .align 1 triu_i16_param_0,
	.param .u64 triu_i16_param_1,
	.param .u64 triu_i16_param_2,
	.param .u32 triu_i16_param_3,
	.param .u8 triu_i16_param_4
)
{
	.reg .pred 	%p<9>;
	.reg .b16 	%rs<6>;
	.reg .b32 	%r<18>;
	.reg .b64 	%rd<48>;

	ld.param.u64 	%rd24, [triu_i16_param_0];
	ld.param.u64 	%rd25, [triu_i16_param_1];
	ld.param.u64 	%rd23, [triu_i16_param_2];
	ld.param.u32 	%r2, [triu_i16_param_3];
	ld.param.s8 	%rs1, [triu_i16_param_4];
	cvta.to.global.u64 	%rd1, %rd24;
	mov.u32 	%r3, %ctaid.x;
	mov.u32 	%r1, %ntid.x;
	mov.u32 	%r4, %tid.x;
	mad.lo.s32 	%r5, %r3, %r1, %r4;
	cvt.u64.u32 	%rd42, %r5;
	mul.lo.s64 	%rd3, %rd23, %rd25;
	setp.le.u64 	%p1, %rd3, %rd42;
	@%p1 bra 	$L__BB4_17;
	setp.eq.s16 	%p2, %rs1, 0;
	cvt.s64.s32 	%rd4, %r2;
	mov.u32 	%r6, %nctaid.x;
	mul.lo.s32 	%r7, %r1, %r6;
	cvt.u64.u32 	%rd5, %r7;
	@%p2 bra 	$L__BB4_2;
	bra.uni 	$L__BB4_10;
$L__BB4_2:
	add.s64 	%rd6, %rd4, -1;
	cvt.u32.u64 	%r13, %rd23;
$L__BB4_3:
	or.b64  	%rd34, %rd42, %rd23;
	and.b64  	%rd35, %rd34, -4294967296;
	setp.ne.s64 	%p6, %rd35, 0;
	@%p6 bra 	$L__BB4_5;
	cvt.u32.u64 	%r14, %rd42;
	div.u32 	%r15, %r14, %r13;
	mul.lo.s32 	%r16, %r15, %r13;
	sub.s32 	%r17, %r14, %r16;
	cvt.u64.u32 	%rd43, %r15;
	cvt.u64.u32 	%rd44, %r17;
	bra.uni 	$L__BB4_6;
$L__BB4_5:
	div.u64 	%rd43, %rd42, %rd23;
	mul.lo.s64 	%rd36, %rd43, %rd23;
	sub.s64 	%rd44, %rd42, %rd36;
$L__BB4_6:
	add.s64 	%rd37, %rd6, %rd43;
	setp.gt.u64 	%p7, %rd44, %rd37;
	@%p7 bra 	$L__BB4_8;
	shl.b64 	%rd38, %rd42, 1;
	add.s64 	%rd39, %rd1, %rd38;
	mov.b16 	%rs4, 0;
	st.global.u16 	[%rd39], %rs4;
	bra.uni 	$L__BB4_9;
$L__BB4_8:
	shl.b64 	%rd40, %rd42, 1;
	add.s64 	%rd41, %rd1, %rd40;
	mov.b16 	%rs5, 1;
	st.global.u16 	[%rd41], %rs5;
$L__BB4_9:
	add.s64 	%rd42, %rd42, %rd5;
	setp.lt.u64 	%p8, %rd42, %rd3;
	@%p8 bra 	$L__BB4_3;
	bra.uni 	$L__BB4_17;
$L__BB4_10:
	or.b64  	%rd26, %rd42, %rd23;
	and.b64  	%rd27, %rd26, -4294967296;
	setp.ne.s64 	%p3, %rd27, 0;
	@%p3 bra 	$L__BB4_12;
	cvt.u32.u64 	%r8, %rd23;
	cvt.u32.u64 	%r9, %rd42;
	div.u32 	%r10, %r9, %r8;
	mul.lo.s32 	%r11, %r10, %r8;
	sub.s32 	%r12, %r9, %r11;
	cvt.u64.u32 	%rd46, %r10;
	cvt.u64.u32 	%rd47, %r12;
	bra.uni 	$L__BB4_13;
$L__BB4_12:
	div.u64 	%rd46, %rd42, %rd23;
	mul.lo.s64 	%rd28, %rd46, %rd23;
	sub.s64 	%rd47, %rd42, %rd28;
$L__BB4_13:
	add.s64 	%rd29, %rd46, %rd4;
	setp.gt.u64 	%p4, %rd47, %rd29;
	@%p4 bra 	$L__BB4_15;
	shl.b64 	%rd30, %rd42, 1;
	add.s64 	%rd31, %rd1, %rd30;
	mov.b16 	%rs2, 1;
	st.global.u16 	[%rd31], %rs2;
	bra.uni 	$L__BB4_16;
$L__BB4_15:
	shl.b64 	%rd32, %rd42, 1;
	add.s64 	%rd33, %rd1, %rd32;
	mov.b16 	%rs3, 0;
	st.global.u16 	[%rd33], %rs3;
$L__BB4_16:
	add.s64 	%rd42, %rd42, %rd5;
	setp.lt.u64 	%p5, %rd42, %rd3;
	@%p5 bra 	$L__BB4_10;
$L__BB4_17:
	ret;

}
	// .globl	triu_i32
.visible .entry triu_i32(
	.param .u64 .ptr .align 1 triu_i32_param_0,
	.param .u64 triu_i32_param_1,
	.param .u64 triu_i32_param_2,
	.param .u32 triu_i32_param_3,
	.param .u8 triu_i32_param_4
)
{
	.reg .pred 	%p<9>;
	.reg .b16 	%rs<2>;
	.reg .b32 	%r<22>;
	.reg .b64 	%rd<48>;

	ld.param.u64 	%rd24, [triu_i32_param_0];
	ld.param.u64 	%rd25, [triu_i32_param_1];
	ld.param.u64 	%rd23, [triu_i32_param_2];
	ld.param.u32 	%r2, [triu_i32_param_3];
	ld.param.s8 	%rs1, [triu_i32_param_4];
	cvta.to.global.u64 	%rd1, %rd24;
	mov.u32 	%r3, %ctaid.x;
	mov.u32 	%r1, %ntid.x;
	mov.u32 	%r4, %tid.x;
	mad.lo.s32 	%r5, %r3, %r1, %r4;
	cvt.u64.u32 	%rd42, %r5;
	mul.lo.s64 	%rd3, %rd23, %rd25;
	setp.le.u64 	%p1, %rd3, %rd42;
	@%p1 bra 	$L__BB5_17;
	setp.eq.s16 	%p2, %rs1, 0;
	cvt.s64.s32 	%rd4, %r2;
	mov.u32 	%r6, %nctaid.x;
	mul.lo.s32 	%r7, %r1, %r6;
	cvt.u64.u32 	%rd5, %r7;
	@%p2 bra 	$L__BB5_2;
	bra.uni 	$L__BB5_10;
$L__BB5_2:
	add.s64 	%rd6, %rd4, -1;
	cvt.u32.u64 	%r15, %rd23;
$L__BB5_3:
	or.b64  	%rd34, %rd42, %rd23;
	and.b64  	%rd35, %rd34, -4294967296;
	setp.ne.s64 	%p6, %rd35, 0;
	@%p6 bra 	$L__BB5_5;
	cvt.u32.u64 	%r16, %rd42;
	div.u32 	%r17, %r16, %r15;
	mul.lo.s32 	%r18, %r17, %r15;
	sub.s32 	%r19, %r16, %r18;
	cvt.u64.u32 	%rd43, %r17;
	cvt.u64.u32 	%rd44, %r19;
	bra.uni 	$L__BB5_6;
$L__BB5_5:
	div.u64 	%rd43, %rd42, %rd23;
	mul.lo.s64 	%rd36, %rd43, %rd23;
	sub.s64 	%rd44, %rd42, %rd36;
$L__BB5_6:
	add.s64 	%rd37, %rd6, %rd43;
	setp.gt.u64 	%p7, %rd44, %rd37;
	@%p7 bra 	$L__BB5_8;
	shl.b64 	%rd38, %rd42, 2;
	add.s64 	%rd39, %rd1, %rd38;
	mov.b32 	%r20, 0;
	st.global.u32 	[%rd39], %r20;
	bra.uni 	$L__BB5_9;
$L__BB5_8:
	shl.b64 	%rd40, %rd42, 2;
	add.s64 	%rd41, %rd1, %rd40;
	mov.b32 	%r21, 1;
	st.global.u32 	[%rd41], %r21;
$L__BB5_9:
	add.s64 	%rd42, %rd42, %rd5;
	setp.lt.u64 	%p8, %rd42, %rd3;
	@%p8 bra 	$L__BB5_3;
	bra.uni 	$L__BB5_17;
$L__BB5_10:
	or.b64  	%rd26, %rd42, %rd23;
	and.b64  	%rd27, %rd26, -4294967296;
	setp.ne.s64 	%p3, %rd27, 0;
	@%p3 bra 	$L__BB5_12;
	cvt.u32.u64 	%r8, %rd23;
	cvt.u32.u64 	%r9, %rd42;
	div.u32 	%r10, %r9, %r8;
	mul.lo.s32 	%r11, %r10, %r8;
	sub.s32 	%r12, %r9, %r11;
	cvt.u64.u32 	%rd46, %r10;
	cvt.u64.u32 	%rd47, %r12;
	bra.uni 	$L__BB5_13;
$L__BB5_12:
	div.u64 	%rd46, %rd42, %rd23;
	mul.lo.s64 	%rd28, %rd46, %rd23;
	sub.s64 	%rd47, %rd42, %rd28;
$L__BB5_13:
	add.s64 	%rd29, %rd46, %rd4;
	setp.gt.u64 	%p4, %rd47, %rd29;
	@%p4 bra 	$L__BB5_15;
	shl.b64 	%rd30, %rd42, 2;
	add.s64 	%rd31, %rd1, %rd30;
	mov.b32 	%r13, 1;
	st.global.u32 	[%rd31], %r13;
	bra.uni 	$L__BB5_16;
$L__BB5_15:
	shl.b64 	%rd32, %rd42, 2;
	add.s64 	%rd33, %rd1, %rd32;
	mov.b32 	%r14, 0;
	st.global.u32 	[%rd33], %r14;
$L__BB5_16:
	add.s64 	%rd42, %rd42, %rd5;
	setp.lt.u64 	%p5, %rd42, %rd3;
	@%p5 bra 	$L__BB5_10;
$L__BB5_17:
	ret;

}
	// .globl	triu_i64
.visible .entry triu_i64(
	.param .u64 .ptr .align 1 triu_i64_param_0,
	.param .u64 triu_i64_param_1,
	.param .u64 triu_i64_param_2,
	.param .u32 triu_i64_param_3,
	.param .u8 triu_i64_param_4
)
{
	.reg .pred 	%p<9>;
	.reg .b16 	%rs<2>;
	.reg .b32 	%r<18>;
	.reg .b64 	%rd<52>;

	ld.param.u64 	%rd24, [triu_i64_param_0];
	ld.param.u64 	%rd25, [triu_i64_param_1];
	ld.param.u64 	%rd23, [triu_i64_param_2];
	ld.param.u32 	%r2, [triu_i64_param_3];
	ld.param.s8 	%rs1, [triu_i64_param_4];
	cvta.to.global.u64 	%rd1, %rd24;
	mov.u32 	%r3, %ctaid.x;
	mov.u32 	%r1, %ntid.x;
	mov.u32 	%r4, %tid.x;
	mad.lo.s32 	%r5, %r3, %r1, %r4;
	cvt.u64.u32 	%rd46, %r5;
	mul.lo.s64 	%rd3, %rd23, %rd25;
	setp.le.u64 	%p1, %rd3, %rd46;
	@%p1 bra 	$L__BB6_17;
	setp.eq.s16 	%p2, %rs1, 0;
	cvt.s64.s32 	%rd4, %r2;
	mov.u32 	%r6, %nctaid.x;
	mul.lo.s32 	%r7, %r1, %r6;
	cvt.u64.u32 	%rd5, %r7;
	@%p2 bra 	$L__BB6_2;
	bra.uni 	$L__BB6_10;
$L__BB6_2:
	add.s64 	%rd6, %rd4, -1;
	cvt.u32.u64 	%r13, %rd23;
$L__BB6_3:
	or.b64  	%rd36, %rd46, %rd23;
	and.b64  	%rd37, %rd36, -4294967296;
	setp.ne.s64 	%p6, %rd37, 0;
	@%p6 bra 	$L__BB6_5;
	cvt.u32.u64 	%r14, %rd46;
	div.u32 	%r15, %r14, %r13;
	mul.lo.s32 	%r16, %r15, %r13;
	sub.s32 	%r17, %r14, %r16;
	cvt.u64.u32 	%rd47, %r15;
	cvt.u64.u32 	%rd48, %r17;
	bra.uni 	$L__BB6_6;
$L__BB6_5:
	div.u64 	%rd47, %rd46, %rd23;
	mul.lo.s64 	%rd38, %rd47, %rd23;
	sub.s64 	%rd48, %rd46, %rd38;
$L__BB6_6:
	add.s64 	%rd39, %rd6, %rd47;
	setp.gt.u64 	%p7, %rd48, %rd39;
	@%p7 bra 	$L__BB6_8;
	shl.b64 	%rd40, %rd46, 3;
	add.s64 	%rd41, %rd1, %rd40;
	mov.b64 	%rd42, 0;
	st.global.u64 	[%rd41], %rd42;
	bra.uni 	$L__BB6_9;
$L__BB6_8:
	shl.b64 	%rd43, %rd46, 3;
	add.s64 	%rd44, %rd1, %rd43;
	mov.b64 	%rd45, 1;
	st.global.u64 	[%rd44], %rd45;
$L__BB6_9:
	add.s64 	%rd46, %rd46, %rd5;
	setp.lt.u64 	%p8, %rd46, %rd3;
	@%p8 bra 	$L__BB6_3;
	bra.uni 	$L__BB6_17;
$L__BB6_10:
	or.b64  	%rd26, %rd46, %rd23;
	and.b64  	%rd27, %rd26, -4294967296;
	setp.ne.s64 	%p3, %rd27, 0;
	@%p3 bra 	$L__BB6_12;
	cvt.u32.u64 	%r8, %rd23;
	cvt.u32.u64 	%r9, %rd46;
	div.u32 	%r10, %r9, %r8;
	mul.lo.s32 	%r11, %r10, %r8;
	sub.s32 	%r12, %r9, %r11;
	cvt.u64.u32 	%rd50, %r10;
	cvt.u64.u32 	%rd51, %r12;
	bra.uni 	$L__BB6_13;
$L__BB6_12:
	div.u64 	%rd50, %rd46, %rd23;
	mul.lo.s64 	%rd28, %rd50, %rd23;
	sub.s64 	%rd51, %rd46, %rd28;
$L__BB6_13:
	add.s64 	%rd29, %rd50, %rd4;
	setp.gt.u64 	%p4, %rd51, %rd29;
	@%p4 bra 	$L__BB6_15;
	shl.b64 	%rd30, %rd46, 3;
	add.s64 	%rd31, %rd1, %rd30;
	mov.b64 	%rd32, 1;
	st.global.u64 	[%rd31], %rd32;
	bra.uni 	$L__BB6_16;
$L__BB6_15:
	shl.b64 	%rd33, %rd46, 3;
	add.s64 	%rd34, %rd1, %rd33;
	mov.b64 	%rd35, 0;
	st.global.u64 	[%rd34], %rd35;
$L__BB6_16:
	add.s64 	%rd46, %rd46, %rd5;
	setp.lt.u64 	%p5, %rd46, %rd3;
	@%p5 bra 	$L__BB6_10;
$L__BB6_17:
	ret;

}
	// .globl	triu_u8
.visible .entry triu_u8(
	.param .u64 .ptr .align 1 triu_u8_param_0,
	.param .u64 triu_u8_param_1,
	.param .u64 triu_u8_param_2,
	.param .u32 triu_u8_param_3,
	.param .u8 triu_u8_param_4
)
{
	.reg .pred 	%p<9>;
	.reg .b16 	%rs<6>;
	.reg .b32 	%r<18>;
	.reg .b64 	%rd<44>;

	ld.param.u64 	%rd24, [triu_u8_param_0];
	ld.param.u64 	%rd25, [triu_u8_param_1];
	ld.param.u64 	%rd23, [triu_u8_param_2];
	ld.param.u32 	%r2, [triu_u8_param_3];
	ld.param.s8 	%rs1, [triu_u8_param_4];
	cvta.to.global.u64 	%rd1, %rd24;
	mov.u32 	%r3, %ctaid.x;
	mov.u32 	%r1, %ntid.x;
	mov.u32 	%r4, %tid.x;
	mad.lo.s32 	%r5, %r3, %r1, %r4;
	cvt.u64.u32 	%rd38, %r5;
	mul.lo.s64 	%rd3, %rd23, %rd25;
	setp.le.u64 	%p1, %rd3, %rd38;
	@%p1 bra 	$L__BB7_17;
	setp.eq.s16 	%p2, %rs1, 0;
	cvt.s64.s32 	%rd4, %r2;
	mov.u32 	%r6, %nctaid.x;
	mul.lo.s32 	%r7, %r1, %r6;
	cvt.u64.u32 	%rd5, %r7;
	@%p2 bra 	$L__BB7_2;
	bra.uni 	$L__BB7_10;
$L__BB7_2:
	add.s64 	%rd6, %rd4, -1;
	cvt.u32.u64 	%r13, %rd23;
$L__BB7_3:
	or.b64  	%rd32, %rd38, %rd23;
	and.b64  	%rd33, %rd32, -4294967296;
	setp.ne.s64 	%p6, %rd33, 0;
	@%p6 bra 	$L__BB7_5;
	cvt.u32.u64 	%r14, %rd38;
	div.u32 	%r15, %r14, %r13;
	mul.lo.s32 	%r16, %r15, %r13;
	sub.s32 	%r17, %r14, %r16;
	cvt.u64.u32 	%rd39, %r15;
	cvt.u64.u32 	%rd40, %r17;
	bra.uni 	$L__BB7_6;
$L__BB7_5:
	div.u64 	%rd39, %rd38, %rd23;
	mul.lo.s64 	%rd34, %rd39, %rd23;
	sub.s64 	%rd40, %rd38, %rd34;
$L__BB7_6:
	add.s64 	%rd35, %rd6, %rd39;
	setp.gt.u64 	%p7, %rd40, %rd35;
	@%p7 bra 	$L__BB7_8;
	add.s64 	%rd36, %rd1, %rd38;
	mov.b16 	%rs4, 0;
	st.global.u8 	[%rd36], %rs4;
	bra.uni 	$L__BB7_9;
$L__BB7_8:
	add.s64 	%rd37, %rd1, %rd38;
	mov.b16 	%rs5, 1;
	st.global.u8 	[%rd37], %rs5;
$L__BB7_9:
	add.s64 	%rd38, %rd38, %rd5;
	setp.lt.u64 	%p8, %rd38, %rd3;
	@%p8 bra 	$L__BB7_3;
	bra.uni 	$L__BB7_17;
$L__BB7_10:
	or.b64  	%rd26, %rd38, %rd23;
	and.b64  	%rd27, %rd26, -4294967296;
	setp.ne.s64 	%p3, %rd27, 0;
	@%p3 bra 	$L__BB7_12;
	cvt.u32.u64 	%r8, %rd23;
	cvt.u32.u64 	%r9, %rd38;
	div.u32 	%r10, %r9, %r8;
	mul.lo.s32 	%r11, %r10, %r8;
	sub.s32 	%r12, %r9, %r11;
	cvt.u64.u32 	%rd42, %r10;
	cvt.u64.u32 	%rd43, %r12;
	bra.uni 	$L__BB7_13;
$L__BB7_12:
	div.u64 	%rd42, %rd38, %rd23;
	mul.lo.s64 	%rd28, %rd42, %rd23;
	sub.s64 	%rd43, %rd38, %rd28;
$L__BB7_13:
	add.s64 	%rd29, %rd42, %rd4;
	setp.gt.u64 	%p4, %rd43, %rd29;
	@%p4 bra 	$L__BB7_15;
	add.s64 	%rd30, %rd1, %rd38;
	mov.b16 	%rs2, 1;
	st.global.u8 	[%rd30], %rs2;
	bra.uni 	$L__BB7_16;
$L__BB7_15:
	add.s64 	%rd31, %rd1, %rd38;
	mov.b16 	%rs3, 0;
	st.global.u8 	[%rd31], %rs3;
$L__BB7_16:
	add.s64 	%rd38, %rd38, %rd5;
	setp.lt.u64 	%p5, %rd38, %rd3;
	@%p5 bra 	$L__BB7_10;
$L__BB7_17:
	ret;

}
	// .globl	triu_u16
.visible .entry triu_u16(
	.param .u64 .ptr .align 1 triu_u16_param_0,
	.param .u64 triu_u16_param_1,
	.param .u64 triu_u16_param_2,
	.param .u32 triu_u16_param_3,
	.param .u8 triu_u16_param_4
)
{
	.reg .pred 	%p<9>;
	.reg .b16 	%rs<6>;
	.reg .b32 	%r<18>;
	.reg .b64 	%rd<48>;

	ld.param.u64 	%rd24, [triu_u16_param_0];
	ld.param.u64 	%rd25, [triu_u16_param_1];
	ld.param.u64 	%rd23, [triu_u16_param_2];
	ld.param.u32 	%r2, [triu_u16_param_3];
	ld.param.s8 	%rs1, [triu_u16_param_4];
	cvta.to.global.u64 	%rd1, %rd24;
	mov.u32 	%r3, %ctaid.x;
	mov.u32 	%r1, %ntid.x;
	mov.u32 	%r4, %tid.x;
	mad.lo.s32 	%r5, %r3, %r1, %r4;
	cvt.u64.u32 	%rd42, %r5;
	mul.lo.s64 	%rd3, %rd23, %rd25;
	setp.le.u64 	%p1, %rd3, %rd42;
	@%p1 bra 	$L__BB8_17;
	setp.eq.s16 	%p2, %rs1, 0;
	cvt.s64.s32 	%rd4, %r2;
	mov.u32 	%r6, %nctaid.x;
	mul.lo.s32 	%r7, %r1, %r6;
	cvt.u64.u32 	%rd5, %r7;
	@%p2 bra 	$L__BB8_2;
	bra.uni 	$L__BB8_10;
$L__BB8_2:
	add.s64 	%rd6, %rd4, -1;
	cvt.u32.u64 	%r13, %rd23;
$L__BB8_3:
	or.b64  	%rd34, %rd42, %rd23;
	and.b64  	%rd35, %rd34, -4294967296;
	setp.ne.s64 	%p6, %rd35, 0;
	@%p6 bra 	$L__BB8_5;
	cvt.u32.u64 	%r14, %rd42;
	div.u32 	%r15, %r14, %r13;
	mul.lo.s32 	%r16, %r15, %r13;
	sub.s32 	%r17, %r14, %r16;
	cvt.u64.u32 	%rd43, %r15;
	cvt.u64.u32 	%rd44, %r17;
	bra.uni 	$L__BB8_6;
$L__BB8_5:
	div.u64 	%rd43, %rd42, %rd23;
	mul.lo.s64 	%rd36, %rd43, %rd23;
	sub.s64 	%rd44, %rd42, %rd36;
$L__BB8_6:
	add.s64 	%rd37, %rd6, %rd43;
	setp.gt.u64 	%p7, %rd44, %rd37;
	@%p7 bra 	$L__BB8_8;
	shl.b64 	%rd38, %rd42, 1;
	add.s64 	%rd39, %rd1, %rd38;
	mov.b16 	%rs4, 0;
	st.global.u16 	[%rd39], %rs4;
	bra.uni 	$L__BB8_9;
$L__BB8_8:
	shl.b64 	%rd40, %rd42, 1;
	add.s64 	%rd41, %rd1, %rd40;
	mov.b16 	%rs5, 1;
	st.global.u16 	[%rd41], %rs5;
$L__BB8_9:
	add.s64 	%rd42, %rd42, %rd5;
	setp.lt.u64 	%p8, %rd42, %rd3;
	@%p8 bra 	$L__BB8_3;
	bra.uni 	$L__BB8_17;
$L__BB8_10:
	or.b64  	%rd26, %rd42, %rd23;
	and.b64  	%rd27, %rd26, -4294967296;
	setp.ne.s64 	%p3, %rd27, 0;
	@%p3 bra 	$L__BB8_12;
	cvt.u32.u64 	%r8, %rd23;
	cvt.u32.u64 	%r9, %rd42;
	div.u32 	%r10, %r9, %r8;
	mul.lo.s32 	%r11, %r10, %r8;
	sub.s32 	%r12, %r9, %r11;
	cvt.u64.u32 	%rd46, %r10;
	cvt.u64.u32 	%rd47, %r12;
	bra.uni 	$L__BB8_13;
$L__BB8_12:
	div.u64 	%rd46, %rd42, %rd23;
	mul.lo.s64 	%rd28, %rd46, %rd23;
	sub.s64 	%rd47, %rd42, %rd28;
$L__BB8_13:
	add.s64 	%rd29, %rd46, %rd4;
	setp.gt.u64 	%p4, %rd47, %rd29;
	@%p4 bra 	$L__BB8_15;
	shl.b64 	%rd30, %rd42, 1;
	add.s64 	%rd31, %rd1, %rd30;
	mov.b16 	%rs2, 1;
	st.global.u16 	[%rd31], %rs2;
	bra.uni 	$L__BB8_16;
$L__BB8_15:
	shl.b64 	%rd32, %rd42, 1;
	add.s64 	%rd33, %rd1, %rd32;
	mov.b16 	%rs3, 0;
	st.global.u16 	[%rd33], %rs3;
$L__BB8_16:
	add.s64 	%rd42, %rd42, %rd5;
	setp.lt.u64 	%p5, %rd42, %rd3;
	@%p5 bra 	$L__BB8_10;
$L__BB8_17:
	ret;

}
	// .globl	triu_u32
.visible .entry triu_u32(
	.param .u64 .ptr .align 1 triu_u32_param_0,
	.param .u64 triu_u32_param_1,
	.param .u64 triu_u32_param_2,
	.param .u32 triu_u32_param_3,
	.param .u8 triu_u32_param_4
)
{
	.reg .pred 	%p<9>;
	.reg .b16 	%rs<2>;
	.reg .b32 	%r<22>;
	.reg .b64 	%rd<48>;

	ld.param.u64 	%rd24, [triu_u32_param_0];
	ld.param.u64 	%rd25, [triu_u32_param_1];
	ld.param.u64 	%rd23, [triu_u32_param_2];
	ld.param.u32 	%r2, [triu_u32_param_3];
	ld.param.s8 	%rs1, [triu_u32_param_4];
	cvta.to.global.u64 	%rd1, %rd24;
	mov.u32 	%r3, %ctaid.x;
	mov.u32 	%r1, %ntid.x;
	mov.u32 	%r4, %tid.x;
	mad.lo.s32 	%r5, %r3, %r1, %r4;
	cvt.u64.u32 	%rd42, %r5;
	mul.lo.s64 	%rd3, %rd23, %rd25;
	setp.le.u64 	%p1, %rd3, %rd42;
	@%p1 bra 	$L__BB9_17;
	setp.eq.s16 	%p2, %rs1, 0;
	cvt.s64.s32 	%rd4, %r2;
	mov.u32 	%r6, %nctaid.x;
	mul.lo.s32 	%r7, %r1, %r6;
	cvt.u64.u32 	%rd5, %r7;
	@%p2 bra 	$L__BB9_2;
	bra.uni 	$L__BB9_10;
$L__BB9_2:
	add.s64 	%rd6, %rd4, -1;
	cvt.u32.u64 	%r15, %rd23;
$L__BB9_3:
	or.b64  	%rd34, %rd42, %rd23;
	and.b64  	%rd35, %rd34, -4294967296;
	setp.ne.s64 	%p6, %rd35, 0;
	@%p6 bra 	$L__BB9_5;
	cvt.u32.u64 	%r16, %rd42;
	div.u32 	%r17, %r16, %r15;
	mul.lo.s32 	%r18, %r17, %r15;
	sub.s32 	%r19, %r16, %r18;
	cvt.u64.u32 	%rd43, %r17;
	cvt.u64.u32 	%rd44, %r19;
	bra.uni 	$L__BB9_6;
$L__BB9_5:
	div.u64 	%rd43, %rd42, %rd23;
	mul.lo.s64 	%rd36, %rd43, %rd23;
	sub.s64 	%rd44, %rd42, %rd36;
$L__BB9_6:
	add.s64 	%rd37, %rd6, %rd43;
	setp.gt.u64 	%p7, %rd44, %rd37;
	@%p7 bra 	$L__BB9_8;
	shl.b64 	%rd38, %rd42, 2;
	add.s64 	%rd39, %rd1, %rd38;
	mov.b32 	%r20, 0;
	st.global.u32 	[%rd39], %r20;
	bra.uni 	$L__BB9_9;
$L__BB9_8:
	shl.b64 	%rd40, %rd42, 2;
	add.s64 	%rd41, %rd1, %rd40;
	mov.b32 	%r21, 1;
	st.global.u32 	[%rd41], %r21;
$L__BB9_9:
	add.s64 	%rd42, %rd42, %rd5;
	setp.lt.u64 	%p8, %rd42, %rd3;
	@%p8 bra 	$L__BB9_3;
	bra.uni 	$L__BB9_17;
$L__BB9_10:
	or.b64  	%rd26, %rd42, %rd23;
	and.b64  	%rd27, %rd26, -4294967296;
	setp.ne.s64 	%p3, %rd27, 0;
	@%p3 bra 	$L__BB9_12;
	cvt.u32.u64 	%r8, %rd23;
	cvt.u32.u64 	%r9, %rd42;
	div.u32 	%r10, %r9, %r8;
	mul.lo.s32 	%r11, %r10, %r8;
	sub.s32 	%r12, %r9, %r11;
	cvt.u64.u32 	%rd46, %r10;
	cvt.u64.u32 	%rd47, %r12;
	bra.uni 	$L__BB9_13;
$L__BB9_12:
	div.u64 	%rd46, %rd42, %rd23;
	mul.lo.s64 	%rd28, %rd46, %rd23;
	sub.s64 	%rd47, %rd42, %rd28;
$L__BB9_13:
	add.s64 	%rd29, %rd46, %rd4;
	setp.gt.u64 	%p4, %rd47, %rd29;
	@%p4 bra 	$L__BB9_15;
	shl.b64 	%rd30, %rd42, 2;
	add.s64 	%rd31, %rd1, %rd30;
	mov.b32 	%r13, 1;
	st.global.u32 	[%rd31], %r13;
	bra.uni 	$L__BB9_16;
$L__BB9_15:
	shl.b64 	%rd32, %rd42, 2;
	add.s64 	%rd33, %rd1, %rd32;
	mov.b32 	%r14, 0;
	st.global.u32 	[%rd33], %r14;
$L__BB9_16:
	add.s64 	%rd42, %rd42, %rd5;
	setp.lt.u64 	%p5, %rd42, %rd3;
	@%p5 bra 	$L__BB9_10;
$L__BB9_17:
	ret;

}
	// .globl	triu_u64
.visible .entry triu_u64(
	.param .u64 .ptr .align 1 triu_u64_param_0,
	.param .u64 triu_u64_param_1,
	.param .u64 triu_u64_param_2,
	.param .u32 triu_u64_param_3,
	.param .u8 triu_u64_param_4
)
{
	.reg .pred 	%p<9>;
	.reg .b16 	%rs<2>;
	.reg .b32 	%r<18>;
	.reg .b64 	%rd<52>;

	ld.param.u64 	%rd24, [triu_u64_param_0];
	ld.param.u64 	%rd25, [triu_u64_param_1];
	ld.param.u64 	%rd23, [triu_u64_param_2];
	ld.param.u32 	%r2, [triu_u64_param_3];
	ld.param.s8 	%rs1, [triu_u64_param_4];
	cvta.to.global.u64 	%rd1, %rd24;
	mov.u32 	%r3, %ctaid.x;
	mov.u32 	%r1, %ntid.x;
	mov.u32 	%r4, %tid.x;
	mad.lo.s32 	%r5, %r3, %r1, %r4;
	cvt.u64.u32 	%rd46, %r5;
	mul.lo.s64 	%rd3, %rd23, %rd25;
	setp.le.u64 	%p1, %rd3, %rd46;
	@%p1 bra 	$L__BB10_17;
	setp.eq.s16 	%p2, %rs1, 0;
	cvt.s64.s32 	%rd4, %r2;
	mov.u32 	%r6, %nctaid.x;
	mul.lo.s32 	%r7, %r1, %r6;
	cvt.u64.u32 	%rd5, %r7;
	@%p2 bra 	$L__BB10_2;
	bra.uni 	$L__BB10_10;
$L__BB10_2:
	add.s64 	%rd6, %rd4, -1;
	cvt.u32.u64 	%r13, %rd23;
$L__BB10_3:
	or.b64  	%rd36, %rd46, %rd23;
	and.b64  	%rd37, %rd36, -4294967296;
	setp.ne.s64 	%p6, %rd37, 0;
	@%p6 bra 	$L__BB10_5;
	cvt.u32.u64 	%r14, %rd46;
	div.u32 	%r15, %r14, %r13;
	mul.lo.s32 	%r16, %r15, %r13;
	sub.s32 	%r17, %r14, %r16;
	cvt.u64.u32 	%rd47, %r15;
	cvt.u64.u32 	%rd48, %r17;
	bra.uni 	$L__BB10_6;
$L__BB10_5:
	div.u64 	%rd47, %rd46, %rd23;
	mul.lo.s64 	%rd38, %rd47, %rd23;
	sub.s64 	%rd48, %rd46, %rd38;
$L__BB10_6:
	add.s64 	%rd39, %rd6, %rd47;
	setp.gt.u64 	%p7, %rd48, %rd39;
	@%p7 bra 	$L__BB10_8;
	shl.b64 	%rd40, %rd46, 3;
	add.s64 	%rd41, %rd1, %rd40;
	mov.b64 	%rd42, 0;
	st.global.u64 	[%rd41], %rd42;
	bra.uni 	$L__BB10_9;
$L__BB10_8:
	shl.b64 	%rd43, %rd46, 3;
	add.s64 	%rd44, %rd1, %rd43;
	mov.b64 	%rd45, 1;
	st.global.u64 	[%rd44], %rd45;
$L__BB10_9:
	add.s64 	%rd46, %rd46, %rd5;
	setp.lt.u64 	%p8, %rd46, %rd3;
	@%p8 bra 	$L__BB10_3;
	bra.uni 	$L__BB10_17;
$L__BB10_10:
	or.b64  	%rd26, %rd46, %rd23;
	and.b64  	%rd27, %rd26, -4294967296;
	setp.ne.s64 	%p3, %rd27, 0;
	@%p3 bra 	$L__BB10_12;
	cvt.u32.u64 	%r8, %rd23;
	cvt.u32.u64 	%r9, %rd46;
	div.u32 	%r10, %r9, %r8;
	mul.lo.s32 	%r11, %r10, %r8;
	sub.s32 	%r12, %r9, %r11;
	cvt.u64.u32 	%rd50, %r10;
	cvt.u64.u32 	%rd51, %r12;
	bra.uni 	$L__BB10_13;
$L__BB10_12:
	div.u64 	%rd50, %rd46, %rd23;
	mul.lo.s64 	%rd28, %rd50, %rd23;
	sub.s64 	%rd51, %rd46, %rd28;
$L__BB10_13:
	add.s64 	%rd29, %rd50, %rd4;
	setp.gt.u64 	%p4, %rd51, %rd29;
	@%p4 bra 	$L__BB10_15;
	shl.b64 	%rd30, %rd46, 3;
	add.s64 	%rd31, %rd1, %rd30;
	mov.b64 	%rd32, 1;
	st.global.u64 	[%rd31], %rd32;
	bra.uni 	$L__BB10_16;
$L__BB10_15:
	shl.b64 	%rd33, %rd46, 3;
	add.s64 	%rd34, %rd1, %rd33;
	mov.b64 	%rd35, 0;
	st.global.u64 	[%rd34], %rd35;
$L__BB10_16:
	add.s64 	%rd46, %rd46, %rd5;
	setp.lt.u64 	%p5, %rd46, %rd3;
	@%p5 bra 	$L__BB10_10;
$L__BB10_17:
	ret;

}


// ===== COMPILED SASS (sm_100) =====

	.target	sm_100

	.elftype	@"ET_EXEC"


//--------------------- .note.nv.tkinfo           --------------------------
	.section	.note.nv.tkinfo,"",@"SHT_NOTE"
	.sectionflags	@"SHF_NOTE_NV_TKINFO"
	.tkinfo
        /*0018*/ 	.word	0x00000002
        /*0030*/ 	.string	""
        /*0030*/ 	.string	"ptxas"
        /*0030*/ 	.string	"Cuda compilation tools, release 13.0, V13.0.88"
        /*0030*/ 	.string	"Build cuda_13.0.r13.0/compiler.36424714_0"
        /*0030*/ 	.string	"-arch sm_100 -m 64 "



//--------------------- .note.nv.cuinfo           --------------------------
	.section	.note.nv.cuinfo,"",@"SHT_NOTE"
	.sectionflags	@"SHF_NOTE_NV_CUINFO"
        /*0018*/ 	.short	0x0002
        /*001a*/ 	.short	0x0064
        /*001c*/ 	.short	0x0082
	.zero		2


//--------------------- .nv.info                  --------------------------
	.section	.nv.info,"",@"SHT_CUDA_INFO"
	.align	4


	//----- nvinfo : EIATTR_REGCOUNT
	.align		4
        /*0000*/ 	.byte	0x04, 0x2f
        /*0002*/ 	.short	(.L_1 - .L_0)
	.align		4
.L_0:
        /*0004*/ 	.word	index@(triu_f16)
        /*0008*/ 	.word	0x00000012


	//----- nvinfo : EIATTR_FRAME_SIZE
	.align		4
.L_1:
        /*000c*/ 	.byte	0x04, 0x11
        /*000e*/ 	.short	(.L_3 - .L_2)
	.align		4
.L_2:
        /*0010*/ 	.word	index@($__internal_10_$__cuda_sm20_div_u64)
        /*0014*/ 	.word	0x00000000


	//----- nvinfo : EIATTR_FRAME_SIZE
	.align		4
.L_3:
        /*0018*/ 	.byte	0x04, 0x11
        /*001a*/ 	.short	(.L_5 - .L_4)
	.align		4
.L_4:
        /*001c*/ 	.word	index@(triu_f16)
        /*0020*/ 	.word	0x00000000


	//----- nvinfo : EIATTR_REGCOUNT
	.align		4
.L_5:
        /*0024*/ 	.byte	0x04, 0x2f
        /*0026*/ 	.short	(.L_7 - .L_6)
	.align		4
.L_6:
        /*0028*/ 	.word	index@(triu_f32)
        /*002c*/ 	.word	0x00000012


	//----- nvinfo : EIATTR_FRAME_SIZE
	.align		4
.L_7:
        /*0030*/ 	.byte	0x04, 0x11
        /*0032*/ 	.short	(.L_9 - .L_8)
	.align		4
.L_8:
        /*0034*/ 	.word	index@($__internal_9_$__cuda_sm20_div_u64)
        /*0038*/ 	.word	0x00000000


	//----- nvinfo : EIATTR_FRAME_SIZE
	.align		4
.L_9:
        /*003c*/ 	.byte	0x04, 0x11
        /*003e*/ 	.short	(.L_11 - .L_10)
	.align		4
.L_10:
        /*0040*/ 	.word	index@(triu_f32)
        /*0044*/ 	.word	0x00000000


	//----- nvinfo : EIATTR_REGCOUNT
	.align		4
.L_11:
        /*0048*/ 	.byte	0x04, 0x2f
        /*004a*/ 	.short	(.L_13 - .L_12)
	.align		4
.L_12:
        /*004c*/ 	.word	index@(triu_f64)
        /*0050*/ 	.word	0x00000012


	//----- nvinfo : EIATTR_FRAME_SIZE
	.align		4
.L_13:
        /*0054*/ 	.byte	0x04, 0x11
        /*0056*/ 	.short	(.L_15 - .L_14)
	.align		4
.L_14:
        /*0058*/ 	.word	index@($__internal_8_$__cuda_sm20_div_u64)
        /*005c*/ 	.word	0x00000000


	//----- nvinfo : EIATTR_FRAME_SIZE
	.align		4
.L_15:
        /*0060*/ 	.byte	0x04, 0x11
        /*0062*/ 	.short	(.L_17 - .L_16)
	.align		4
.L_16:
        /*0064*/ 	.word	index@(triu_f64)
        /*0068*/ 	.word	0x00000000


	//----- nvinfo : EIATTR_REGCOUNT
	.align		4
.L_17:
        /*006c*/ 	.byte	0x04, 0x2f
        /*006e*/ 	.short	(.L_19 - .L_18)
	.align		4
.L_18:
        /*0070*/ 	.word	index@(triu_i8)
        /*0074*/ 	.word	0x00000012


	//----- nvinfo : EIATTR_FRAME_SIZE
	.align		4
.L_19:
        /*0078*/ 	.byte	0x04, 0x11
        /*007a*/ 	.short	(.L_21 - .L_20)
	.align		4
.L_20:
        /*007c*/ 	.word	index@($__internal_7_$__cuda_sm20_div_u64)
        /*0080*/ 	.word	0x00000000


	//----- nvinfo : EIATTR_FRAME_SIZE
	.align		4
.L_21:
        /*0084*/ 	.byte	0x04, 0x11
        /*0086*/ 	.short	(.L_23 - .L_22)
	.align		4
.L_22:
        /*0088*/ 	.word	index@(triu_i8)
        /*008c*/ 	.word	0x00000000


	//----- nvinfo : EIATTR_REGCOUNT
	.align		4
.L_23:
        /*0090*/ 	.byte	0x04, 0x2f
        /*0092*/ 	.short	(.L_25 - .L_24)
	.align		4
.L_24:
        /*0094*/ 	.word	index@(triu_i16)
        /*0098*/ 	.word	0x00000012


	//----- nvinfo : EIATTR_FRAME_SIZE
	.align		4
.L_25:
        /*009c*/ 	.byte	0x04, 0x11
        /*009e*/ 	.short	(.L_27 - .L_26)
	.align		4
.L_26:
        /*00a0*/ 	.word	index@($__internal_6_$__cuda_sm20_div_u64)
        /*00a4*/ 	.word	0x00000000


	//----- nvinfo : EIATTR_FRAME_SIZE
	.align		4
.L_27:
        /*00a8*/ 	.byte	0x04, 0x11
        /*00aa*/ 	.short	(.L_29 - .L_28)
	.align		4
.L_28:
        /*00ac*/ 	.word	index@(triu_i16)
        /*00b0*/ 	.word	0x00000000


	//----- nvinfo : EIATTR_REGCOUNT
	.align		4
.L_29:
        /*00b4*/ 	.byte	0x04, 0x2f
        /*00b6*/ 	.short	(.L_31 - .L_30)
	.align		4
.L_30:
        /*00b8*/ 	.word	index@(triu_i32)
        /*00bc*/ 	.word	0x00000012


	//----- nvinfo : EIATTR_FRAME_SIZE
	.align		4
.L_31:
        /*00c0*/ 	.byte	0x04, 0x11
        /*00c2*/ 	.short	(.L_33 - .L_32)
	.align		4
.L_32:
        /*00c4*/ 	.word	index@($__internal_5_$__cuda_sm20_div_u64)
        /*00c8*/ 	.word	0x00000000


	//----- nvinfo : EIATTR_FRAME_SIZE
	.align		4
.L_33:
        /*00cc*/ 	.byte	0x04, 0x11
        /*00ce*/ 	.short	(.L_35 - .L_34)
	.align		4
.L_34:
        /*00d0*/ 	.word	index@(triu_i32)
        /*00d4*/ 	.word	0x00000000


	//----- nvinfo : EIATTR_REGCOUNT
	.align		4
.L_35:
        /*00d8*/ 	.byte	0x04, 0x2f
        /*00da*/ 	.short	(.L_37 - .L_36)
	.align		4
.L_36:
        /*00dc*/ 	.word	index@(triu_i64)
        /*00e0*/ 	.word	0x00000012


	//----- nvinfo : EIATTR_FRAME_SIZE
	.align		4
.L_37:
        /*00e4*/ 	.byte	0x04, 0x11
        /*00e6*/ 	.short	(.L_39 - .L_38)
	.align		4
.L_38:
        /*00e8*/ 	.word	index@($__internal_4_$__cuda_sm20_div_u64)
        /*00ec*/ 	.word	0x00000000


	//----- nvinfo : EIATTR_FRAME_SIZE
	.align		4
.L_39:
        /*00f0*/ 	.byte	0x04, 0x11
        /*00f2*/ 	.short	(.L_41 - .L_40)
	.align		4
.L_40:
        /*00f4*/ 	.word	index@(triu_i64)
        /*00f8*/ 	.word	0x00000000


	//----- nvinfo : EIATTR_REGCOUNT
	.align		4
.L_41:
        /*00fc*/ 	.byte	0x04, 0x2f
        /*00fe*/ 	.short	(.L_43 - .L_42)
	.align		4
.L_42:
        /*0100*/ 	.word	index@(triu_u8)
        /*0104*/ 	.word	0x00000012


	//----- nvinfo : EIATTR_FRAME_SIZE
	.align		4
.L_43:
        /*0108*/ 	.byte	0x04, 0x11
        /*010a*/ 	.short	(.L_45 - .L_44)
	.align		4
.L_44:
        /*010c*/ 	.word	index@($__internal_3_$__cuda_sm20_div_u64)
        /*0110*/ 	.word	0x00000000


	//----- nvinfo : EIATTR_FRAME_SIZE
	.align		4
.L_45:
        /*0114*/ 	.byte	0x04, 0x11
        /*0116*/ 	.short	(.L_47 - .L_46)
	.align		4
.L_46:
        /*0118*/ 	.word	index@(triu_u8)
        /*011c*/ 	.word	0x00000000


	//----- nvinfo : EIATTR_REGCOUNT
	.align		4
.L_47:
        /*0120*/ 	.byte	0x04, 0x2f
        /*0122*/ 	.short	(.L_49 - .L_48)
	.align		4
.L_48:
        /*0124*/ 	.word	index@(triu_u16)
        /*0128*/ 	.word	0x00000012


	//----- nvinfo : EIATTR_FRAME_SIZE
	.align		4
.L_49:
        /*012c*/ 	.byte	0x04, 0x11
        /*012e*/ 	.short	(.L_51 - .L_50)
	.align		4
.L_50:
        /*0130*/ 	.word	index@($__internal_2_$__cuda_sm20_div_u64)
        /*0134*/ 	.word	0x00000000


	//----- nvinfo : EIATTR_FRAME_SIZE
	.align		4
.L_51:
        /*0138*/ 	.byte	0x04, 0x11
        /*013a*/ 	.short	(.L_53 - .L_52)
	.align		4
.L_52:
        /*013c*/ 	.word	index@(triu_u16)
        /*0140*/ 	.word	0x00000000


	//----- nvinfo : EIATTR_REGCOUNT
	.align		4
.L_53:
        /*0144*/ 	.byte	0x04, 0x2f
        /*0146*/ 	.short	(.L_55 - .L_54)
	.align		4
.L_54:
        /*0148*/ 	.word	index@(triu_u32)
        /*014c*/ 	.word	0x00000012


	//----- nvinfo : EIATTR_FRAME_SIZE
	.align		4
.L_55:
        /*0150*/ 	.byte	0x04, 0x11
        /*0152*/ 	.short	(.L_57 - .L_56)
	.align		4
.L_56:
        /*0154*/ 	.word	index@($__internal_1_$__cuda_sm20_div_u64)
        /*0158*/ 	.word	0x00000000


	//----- nvinfo : EIATTR_FRAME_SIZE
	.align		4
.L_57:
        /*015c*/ 	.byte	0x04, 0x11
        /*015e*/ 	.short	(.L_59 - .L_58)
	.align		4
.L_58:
        /*0160*/ 	.word	index@(triu_u32)
        /*0164*/ 	.word	0x00000000


	//----- nvinfo : EIATTR_REGCOUNT
	.align		4
.L_59:
        /*0168*/ 	.byte	0x04, 0x2f
        /*016a*/ 	.short	(.L_61 - .L_60)
	.align		4
.L_60:
        /*016c*/ 	.word	index@(triu_u64)
        /*0170*/ 	.word	0x00000012


	//----- nvinfo : EIATTR_FRAME_SIZE
	.align		4
.L_61:
        /*0174*/ 	.byte	0x04, 0x11
        /*0176*/ 	.short	(.L_63 - .L_62)
	.align		4
.L_62:
        /*0178*/ 	.word	index@($__internal_0_$__cuda_sm20_div_u64)
        /*017c*/ 	.word	0x00000000


	//----- nvinfo : EIATTR_FRAME_SIZE
	.align		4
.L_63:
        /*0180*/ 	.byte	0x04, 0x11
        /*0182*/ 	.short	(.L_65 - .L_64)
	.align		4
.L_64:
        /*0184*/ 	.word	index@(triu_u64)
        /*0188*/ 	.word	0x00000000


	//----- nvinfo : EIATTR_MIN_STACK_SIZE
	.align		4
.L_65:
        /*018c*/ 	.byte	0x04, 0x12
        /*018e*/ 	.short	(.L_67 - .L_66)
	.align		4
.L_66:
        /*0190*/ 	.word	index@(triu_u64)
        /*0194*/ 	.word	0x00000000


	//----- nvinfo : EIATTR_MIN_STACK_SIZE
	.align		4
.L_67:
        /*0198*/ 	.byte	0x04, 0x12
        /*019a*/ 	.short	(.L_69 - .L_68)
	.align		4
.L_68:
        /*019c*/ 	.word	index@(triu_u32)
        /*01a0*/ 	.word	0x00000000


	//----- nvinfo : EIATTR_MIN_STACK_SIZE
	.align		4
.L_69:
        /*01a4*/ 	.byte	0x04, 0x12
        /*01a6*/ 	.short	(.L_71 - .L_70)
	.align		4
.L_70:
        /*01a8*/ 	.word	index@(triu_u16)
        /*01ac*/ 	.word	0x00000000


	//----- nvinfo : EIATTR_MIN_STACK_SIZE
	.align		4
.L_71:
        /*01b0*/ 	.byte	0x04, 0x12
        /*01b2*/ 	.short	(.L_73 - .L_72)
	.align		4
.L_72:
        /*01b4*/ 	.word	index@(triu_u8)
        /*01b8*/ 	.word	0x00000000


	//----- nvinfo : EIATTR_MIN_STACK_SIZE
	.align		4
.L_73:
        /*01bc*/ 	.byte	0x04, 0x12
        /*01be*/ 	.short	(.L_75 - .L_74)
	.align		4
.L_74:
        /*01c0*/ 	.word	index@(triu_i64)
        /*01c4*/ 	.word	0x00000000


	//----- nvinfo : EIATTR_MIN_STACK_SIZE
	.align		4
.L_75:
        /*01c8*/ 	.byte	0x04, 0x12
        /*01ca*/ 	.short	(.L_77 - .L_76)
	.align		4
.L_76:
        /*01cc*/ 	.word	index@(triu_i32)
        /*01d0*/ 	.word	0x00000000


	//----- nvinfo : EIATTR_MIN_STACK_SIZE
	.align		4
.L_77:
        /*01d4*/ 	.byte	0x04, 0x12
        /*01d6*/ 	.short	(.L_79 - .L_78)
	.align		4
.L_78:
        /*01d8*/ 	.word	index@(triu_i16)
        /*01dc*/ 	.word	0x00000000


	//----- nvinfo : EIATTR_MIN_STACK_SIZE
	.align		4
.L_79:
        /*01e0*/ 	.byte	0x04, 0x12
        /*01e2*/ 	.short	(.L_81 - .L_80)
	.align		4
.L_80:
        /*01e4*/ 	.word	index@(triu_i8)
        /*01e8*/ 	.word	0x00000000


	//----- nvinfo : EIATTR_MIN_STACK_SIZE
	.align		4
.L_81:
        /*01ec*/ 	.byte	0x04, 0x12
        /*01ee*/ 	.short	(.L_83 - .L_82)
	.align		4
.L_82:
        /*01f0*/ 	.word	index@(triu_f64)
        /*01f4*/ 	.word	0x00000000


	//----- nvinfo : EIATTR_MIN_STACK_SIZE
	.align		4
.L_83:
        /*01f8*/ 	.byte	0x04, 0x12
        /*01fa*/ 	.short	(.L_85 - .L_84)
	.align		4
.L_84:
        /*01fc*/ 	.word	index@(triu_f32)
        /*0200*/ 	.word	0x00000000


	//----- nvinfo : EIATTR_MIN_STACK_SIZE
	.align		4
.L_85:
        /*0204*/ 	.byte	0x04, 0x12
        /*0206*/ 	.short	(.L_87 - .L_86)
	.align		4
.L_86:
        /*0208*/ 	.word	index@(triu_f16)
        /*020c*/ 	.word	0x00000000
.L_87:


//--------------------- .nv.compat                --------------------------
	.section	.nv.compat,"",@"SHT_CUDA_COMPAT_INFO"
	.align	4
        /*0000*/ 	.byte	0x02, 0x09, 0x00, 0x00, 0x02, 0x02, 0x01, 0x00, 0x02, 0x05, 0x05, 0x00, 0x03, 0x07, 0x01, 0x01
        /*0010*/ 	.byte	0x02, 0x03, 0x00, 0x00, 0x02, 0x06, 0x01, 0x00, 0x04, 0x0b, 0x08, 0x00, 0x09, 0x00, 0x00, 0x00
        /*0020*/ 	.byte	0x00, 0x00, 0x00, 0x00


//--------------------- .nv.info.triu_u64         --------------------------
	.section	.nv.info.triu_u64,"",@"SHT_CUDA_INFO"
	.sectionflags	@""
	.align	4


	//----- nvinfo : EIATTR_CUDA_API_VERSION
	.align		4
        /*0000*/ 	.byte	0x04, 0x37
        /*0002*/ 	.short	(.L_89 - .L_88)
.L_88:
        /*0004*/ 	.word	0x00000082


	//----- nvinfo : EIATTR_KPARAM_INFO
	.align		4
.L_89:
        /*0008*/ 	.byte	0x04, 0x17
        /*000a*/ 	.short	(.L_91 - .L_90)
.L_90:
        /*000c*/ 	.word	0x00000000
        /*0010*/ 	.short	0x0004
        /*0012*/ 	.short	0x001c
        /*0014*/ 	.byte	0x00, 0xf0, 0x05, 0x00


	//----- nvinfo : EIATTR_KPARAM_INFO
	.align		4
.L_91:
        /*0018*/ 	.byte	0x04, 0x17
        /*001a*/ 	.short	(.L_93 - .L_92)
.L_92:
        /*001c*/ 	.word	0x00000000
        /*0020*/ 	.short	0x0003
        /*0022*/ 	.short	0x0018
        /*0024*/ 	.byte	0x00, 0xf0, 0x11, 0x00


	//----- nvinfo : EIATTR_KPARAM_INFO
	.align		4
.L_93:
        /*0028*/ 	.byte	0x04, 0x17
        /*002a*/ 	.short	(.L_95 - .L_94)
.L_94:
        /*002c*/ 	.word	0x00000000
        /*0030*/ 	.short	0x0002
        /*0032*/ 	.short	0x0010
        /*0034*/ 	.byte	0x00, 0xf0, 0x21, 0x00


	//----- nvinfo : EIATTR_KPARAM_INFO
	.align		4
.L_95:
        /*0038*/ 	.byte	0x04, 0x17
        /*003a*/ 	.short	(.L_97 - .L_96)
.L_96:
        /*003c*/ 	.word	0x00000000
        /*0040*/ 	.short	0x0001
        /*0042*/ 	.short	0x0008
        /*0044*/ 	.byte	0x00, 0xf0, 0x21, 0x00


	//----- nvinfo : EIATTR_KPARAM_INFO
	.align		4
.L_97:
        /*0048*/ 	.byte	0x04, 0x17
        /*004a*/ 	.short	(.L_99 - .L_98)
.L_98:
        /*004c*/ 	.word	0x00000000
        /*0050*/ 	.short	0x0000
        /*0052*/ 	.short	0x0000
        /*0054*/ 	.byte	0x00, 0xf5, 0x21, 0x00


	//----- nvinfo : EIATTR_SPARSE_MMA_MASK
	.align		4
.L_99:
        /*0058*/ 	.byte	0x03, 0x50
        /*005a*/ 	.short	0x0000


	//----- nvinfo : EIATTR_MAXREG_COUNT
	.align		4
        /*005c*/ 	.byte	0x03, 0x1b
        /*005e*/ 	.short	0x00ff


	//----- nvinfo : EIATTR_MERCURY_ISA_VERSION
	.align		4
        /*0060*/ 	.byte	0x03, 0x5f
        /*0062*/ 	.short	0x0101


	//----- nvinfo : EIATTR_VRC_CTA_INIT_COUNT
	.align		4
        /*0064*/ 	.byte	0x02, 0x4a
	.zero		1
	.zero		1


	//----- nvinfo : EIATTR_EXIT_INSTR_OFFSETS
	.align		4
        /*0068*/ 	.byte	0x04, 0x1c
        /*006a*/ 	.short	(.L_101 - .L_100)


	//   ....[0]....
.L_100:
        /*006c*/ 	.word	0x000000e0


	//   ....[1]....
        /*0070*/ 	.word	0x00000570


	//   ....[2]....
        /*0074*/ 	.word	0x00000960


	//----- nvinfo : EIATTR_CRS_STACK_SIZE
	.align		4
.L_101:
        /*0078*/ 	.byte	0x04, 0x1e
        /*007a*/ 	.short	(.L_103 - .L_102)
.L_102:
        /*007c*/ 	.word	0x00000000


	//----- nvinfo : EIATTR_CBANK_PARAM_SIZE
	.align		4
.L_103:
        /*0080*/ 	.byte	0x03, 0x19
        /*0082*/ 	.short	0x001d


	//----- nvinfo : EIATTR_PARAM_CBANK
	.align		4
        /*0084*/ 	.byte	0x04, 0x0a
        /*0086*/ 	.short	(.L_105 - .L_104)
	.align		4
.L_104:
        /*0088*/ 	.word	index@(.nv.constant0.triu_u64)
        /*008c*/ 	.short	0x0380
        /*008e*/ 	.short	0x001d


	//----- nvinfo : EIATTR_SW_WAR
	.align		4
.L_105:
        /*0090*/ 	.byte	0x04, 0x36
        /*0092*/ 	.short	(.L_107 - .L_106)
.L_106:
        /*0094*/ 	.word	0x00000008
.L_107:


//--------------------- .nv.info.triu_u32         --------------------------
	.section	.nv.info.triu_u32,"",@"SHT_CUDA_INFO"
	.sectionflags	@""
	.align	4


	//----- nvinfo : EIATTR_CUDA_API_VERSION
	.align		4
        /*0000*/ 	.byte	0x04, 0x37
        /*0002*/ 	.short	(.L_109 - .L_108)
.L_108:
        /*0004*/ 	.word	0x00000082


	//----- nvinfo : EIATTR_KPARAM_INFO
	.align		4
.L_109:
        /*0008*/ 	.byte	0x04, 0x17
        /*000a*/ 	.short	(.L_111 - .L_110)
.L_110:
        /*000c*/ 	.word	0x00000000
        /*0010*/ 	.short	0x0004
        /*0012*/ 	.short	0x001c
        /*0014*/ 	.byte	0x00, 0xf0, 0x05, 0x00


	//----- nvinfo : EIATTR_KPARAM_INFO
	.align		4
.L_111:
        /*0018*/ 	.byte	0x04, 0x17
        /*001a*/ 	.short	(.L_113 - .L_112)
.L_112:
        /*001c*/ 	.word	0x00000000
        /*0020*/ 	.short	0x0003
        /*0022*/ 	.short	0x0018
        /*0024*/ 	.byte	0x00, 0xf0, 0x11, 0x00


	//----- nvinfo : EIATTR_KPARAM_INFO
	.align		4
.L_113:
        /*0028*/ 	.byte	0x04, 0x17
        /*002a*/ 	.short	(.L_115 - .L_114)
.L_114:
        /*002c*/ 	.word	0x00000000
        /*0030*/ 	.short	0x0002
        /*0032*/ 	.short	0x0010
        /*0034*/ 	.byte	0x00, 0xf0, 0x21, 0x00


	//----- nvinfo : EIATTR_KPARAM_INFO
	.align		4
.L_115:
        /*0038*/ 	.byte	0x04, 0x17
        /*003a*/ 	.short	(.L_117 - .L_116)
.L_116:
        /*003c*/ 	.word	0x00000000
        /*0040*/ 	.short	0x0001
        /*0042*/ 	.short	0x0008
        /*0044*/ 	.byte	0x00, 0xf0, 0x21, 0x00


	//----- nvinfo : EIATTR_KPARAM_INFO
	.align		4
.L_117:
        /*0048*/ 	.byte	0x04, 0x17
        /*004a*/ 	.short	(.L_119 - .L_118)
.L_118:
        /*004c*/ 	.word	0x00000000
        /*0050*/ 	.short	0x0000
        /*0052*/ 	.short	0x0000
        /*0054*/ 	.byte	0x00, 0xf5, 0x21, 0x00


	//----- nvinfo : EIATTR_SPARSE_MMA_MASK
	.align		4
.L_119:
        /*0058*/ 	.byte	0x03, 0x50
        /*005a*/ 	.short	0x0000


	//----- nvinfo : EIATTR_MAXREG_COUNT
	.align		4
        /*005c*/ 	.byte	0x03, 0x1b
        /*005e*/ 	.short	0x00ff


	//----- nvinfo : EIATTR_MERCURY_ISA_VERSION
	.align		4
        /*0060*/ 	.byte	0x03, 0x5f
        /*0062*/ 	.short	0x0101


	//----- nvinfo : EIATTR_VRC_CTA_INIT_COUNT
	.align		4
        /*0064*/ 	.byte	0x02, 0x4a
	.zero		1
	.zero		1


	//----- nvinfo : EIATTR_EXIT_INSTR_OFFSETS
	.align		4
        /*0068*/ 	.byte	0x04, 0x1c
        /*006a*/ 	.short	(.L_121 - .L_120)


	//   ....[0]....
.L_120:
        /*006c*/ 	.word	0x000000e0


	//   ....[1]....
        /*0070*/ 	.word	0x00000560


	//   ....[2]....
        /*0074*/ 	.word	0x00000940


	//----- nvinfo : EIATTR_CRS_STACK_SIZE
	.align		4
.L_121:
        /*0078*/ 	.byte	0x04, 0x1e
        /*007a*/ 	.short	(.L_123 - .L_122)
.L_122:
        /*007c*/ 	.word	0x00000000


	//----- nvinfo : EIATTR_CBANK_PARAM_SIZE
	.align		4
.L_123:
        /*0080*/ 	.byte	0x03, 0x19
        /*0082*/ 	.short	0x001d


	//----- nvinfo : EIATTR_PARAM_CBANK
	.align		4
        /*0084*/ 	.byte	0x04, 0x0a
        /*0086*/ 	.short	(.L_125 - .L_124)
	.align		4
.L_124:
        /*0088*/ 	.word	index@(.nv.constant0.triu_u32)
        /*008c*/ 	.short	0x0380
        /*008e*/ 	.short	0x001d


	//----- nvinfo : EIATTR_SW_WAR
	.align		4
.L_125:
        /*0090*/ 	.byte	0x04, 0x36
        /*0092*/ 	.short	(.L_127 - .L_126)
.L_126:
        /*0094*/ 	.word	0x00000008
.L_127:


//--------------------- .nv.info.triu_u16         --------------------------
	.section	.nv.info.triu_u16,"",@"SHT_CUDA_INFO"
	.sectionflags	@""
	.align	4


	//----- nvinfo : EIATTR_CUDA_API_VERSION
	.align		4
        /*0000*/ 	.byte	0x04, 0x37
        /*0002*/ 	.short	(.L_129 - .L_128)
.L_128:
        /*0004*/ 	.word	0x00000082


	//----- nvinfo : EIATTR_KPARAM_INFO
	.align		4
.L_129:
        /*0008*/ 	.byte	0x04, 0x17
        /*000a*/ 	.short	(.L_131 - .L_130)
.L_130:
        /*000c*/ 	.word	0x00000000
        /*0010*/ 	.short	0x0004
        /*0012*/ 	.short	0x001c
        /*0014*/ 	.byte	0x00, 0xf0, 0x05, 0x00


	//----- nvinfo : EIATTR_KPARAM_INFO
	.align		4
.L_131:
        /*0018*/ 	.byte	0x04, 0x17
        /*001a*/ 	.short	(.L_133 - .L_132)
.L_132:
        /*001c*/ 	.word	0x00000000
        /*0020*/ 	.short	0x0003
        /*0022*/ 	.short	0x0018
        /*0024*/ 	.byte	0x00, 0xf0, 0x11, 0x00


	//----- nvinfo : EIATTR_KPARAM_INFO
	.align		4
.L_133:
        /*0028*/ 	.byte	0x04, 0x17
        /*002a*/ 	.short	(.L_135 - .L_134)
.L_134:
        /*002c*/ 	.word	0x00000000
        /*0030*/ 	.short	0x0002
        /*0032*/ 	.short	0x0010
        /*0034*/ 	.byte	0x00, 0xf0, 0x21, 0x00


	//----- nvinfo : EIATTR_KPARAM_INFO
	.align		4
.L_135:
        /*0038*/ 	.byte	0x04, 0x17
        /*003a*/ 	.short	(.L_137 - .L_136)
.L_136:
        /*003c*/ 	.word	0x00000000
        /*0040*/ 	.short	0x0001
        /*0042*/ 	.short	0x0008
        /*0044*/ 	.byte	0x00, 0xf0, 0x21, 0x00


	//----- nvinfo : EIATTR_KPARAM_INFO
	.align		4
.L_137:
        /*0048*/ 	.byte	0x04, 0x17
        /*004a*/ 	.short	(.L_139 - .L_138)
.L_138:
        /*004c*/ 	.word	0x00000000
        /*0050*/ 	.short	0x0000
        /*0052*/ 	.short	0x0000
        /*0054*/ 	.byte	0x00, 0xf5, 0x21, 0x00


	//----- nvinfo : EIATTR_SPARSE_MMA_MASK
	.align		4
.L_139:
        /*0058*/ 	.byte	0x03, 0x50
        /*005a*/ 	.short	0x0000


	//----- nvinfo : EIATTR_MAXREG_COUNT
	.align		4
        /*005c*/ 	.byte	0x03, 0x1b
        /*005e*/ 	.short	0x00ff


	//----- nvinfo : EIATTR_MERCURY_ISA_VERSION
	.align		4
        /*0060*/ 	.byte	0x03, 0x5f
        /*0062*/ 	.short	0x0101


	//----- nvinfo : EIATTR_VRC_CTA_INIT_COUNT
	.align		4
        /*0064*/ 	.byte	0x02, 0x4a
	.zero		1
	.zero		1


	//----- nvinfo : EIATTR_EXIT_INSTR_OFFSETS
	.align		4
        /*0068*/ 	.byte	0x04, 0x1c
        /*006a*/ 	.short	(.L_141 - .L_140)


	//   ....[0]....
.L_140:
        /*006c*/ 	.word	0x000000e0


	//   ....[1]....
        /*0070*/ 	.word	0x00000560


	//   ....[2]....
        /*0074*/ 	.word	0x00000940


	//----- nvinfo : EIATTR_CRS_STACK_SIZE
	.align		4
.L_141:
        /*0078*/ 	.byte	0x04, 0x1e
        /*007a*/ 	.short	(.L_143 - .L_142)
.L_142:
        /*007c*/ 	.word	0x00000000


	//----- nvinfo : EIATTR_CBANK_PARAM_SIZE
	.align		4
.L_143:
        /*0080*/ 	.byte	0x03, 0x19
        /*0082*/ 	.short	0x001d


	//----- nvinfo : EIATTR_PARAM_CBANK
	.align		4
        /*0084*/ 	.byte	0x04, 0x0a
        /*0086*/ 	.short	(.L_145 - .L_144)
	.align		4
.L_144:
        /*0088*/ 	.word	index@(.nv.constant0.triu_u16)
        /*008c*/ 	.short	0x0380
        /*008e*/ 	.short	0x001d


	//----- nvinfo : EIATTR_SW_WAR
	.align		4
.L_145:
        /*0090*/ 	.byte	0x04, 0x36
        /*0092*/ 	.short	(.L_147 - .L_146)
.L_146:
        /*0094*/ 	.word	0x00000008
.L_147:


//--------------------- .nv.info.triu_u8          --------------------------
	.section	.nv.info.triu_u8,"",@"SHT_CUDA_INFO"
	.sectionflags	@""
	.align	4


	//----- nvinfo : EIATTR_CUDA_API_VERSION
	.align		4
        /*0000*/ 	.byte	0x04, 0x37
        /*0002*/ 	.short	(.L_149 - .L_148)
.L_148:
        /*0004*/ 	.word	0x00000082


	//----- nvinfo : EIATTR_KPARAM_INFO
	.align		4
.L_149:
        /*0008*/ 	.byte	0x04, 0x17
        /*000a*/ 	.short	(.L_151 - .L_150)
.L_150:
        /*000c*/ 	.word	0x00000000
        /*0010*/ 	.short	0x0004
        /*0012*/ 	.short	0x001c
        /*0014*/ 	.byte	0x00, 0xf0, 0x05, 0x00


	//----- nvinfo : EIATTR_KPARAM_INFO
	.align		4
.L_151:
        /*0018*/ 	.byte	0x04, 0x17
        /*001a*/ 	.short	(.L_153 - .L_152)
.L_152:
        /*001c*/ 	.word	0x00000000
        /*0020*/ 	.short	0x0003
        /*0022*/ 	.short	0x0018
        /*0024*/ 	.byte	0x00, 0xf0, 0x11, 0x00


	//----- nvinfo : EIATTR_KPARAM_INFO
	.align		4
.L_153:
        /*0028*/ 	.byte	0x04, 0x17
        /*002a*/ 	.short	(.L_155 - .L_154)
.L_154:
        /*002c*/ 	.word	0x00000000
        /*0030*/ 	.short	0x0002
        /*0032*/ 	.short	0x0010
        /*0034*/ 	.byte	0x00, 0xf0, 0x21, 0x00


	//----- nvinfo : EIATTR_KPARAM_INFO
	.align		4
.L_155:
        /*0038*/ 	.byte	0x04, 0x17
        /*003a*/ 	.short	(.L_157 - .L_156)
.L_156:
        /*003c*/ 	.word	0x00000000
        /*0040*/ 	.short	0x0001
        /*0042*/ 	.short	0x0008
        /*0044*/ 	.byte	0x00, 0xf0, 0x21, 0x00


	//----- nvinfo : EIATTR_KPARAM_INFO
	.align		4
.L_157:
        /*0048*/ 	.byte	0x04, 0x17
        /*004a*/ 	.short	(.L_159 - .L_158)
.L_158:
        /*004c*/ 	.word	0x00000000
        /*0050*/ 	.short	0x0000
        /*0052*/ 	.short	0x0000
        /*0054*/ 	.byte	0x00, 0xf5, 0x21, 0x00


	//----- nvinfo : EIATTR_SPARSE_MMA_MASK
	.align		4
.L_159:
        /*0058*/ 	.byte	0x03, 0x50
        /*005a*/ 	.short	0x0000


	//----- nvinfo : EIATTR_MAXREG_COUNT
	.align		4
        /*005c*/ 	.byte	0x03, 0x1b
        /*005e*/ 	.short	0x00ff


	//----- nvinfo : EIATTR_MERCURY_ISA_VERSION
	.align		4
        /*0060*/ 	.byte	0x03, 0x5f
        /*0062*/ 	.short	0x0101


	//----- nvinfo : EIATTR_VRC_CTA_INIT_COUNT
	.align		4
        /*0064*/ 	.byte	0x02, 0x4a
	.zero		1
	.zero		1


	//----- nvinfo : EIATTR_EXIT_INSTR_OFFSETS
	.align		4
        /*0068*/ 	.byte	0x04, 0x1c
        /*006a*/ 	.short	(.L_161 - .L_160)


	//   ....[0]....
.L_160:
        /*006c*/ 	.word	0x000000e0


	//   ....[1]....
        /*0070*/ 	.word	0x00000560


	//   ....[2]....
        /*0074*/ 	.word	0x00000940


	//----- nvinfo : EIATTR_CRS_STACK_SIZE
	.align		4
.L_161:
        /*0078*/ 	.byte	0x04, 0x1e
        /*007a*/ 	.short	(.L_163 - .L_162)
.L_162:
        /*007c*/ 	.word	0x00000000


	//----- nvinfo : EIATTR_CBANK_PARAM_SIZE
	.align		4
.L_163:
        /*0080*/ 	.byte	0x03, 0x19
        /*0082*/ 	.short	0x001d


	//----- nvinfo : EIATTR_PARAM_CBANK
	.align		4
        /*0084*/ 	.byte	0x04, 0x0a
        /*0086*/ 	.short	(.L_165 - .L_164)
	.align		4
.L_164:
        /*0088*/ 	.word	index@(.nv.constant0.triu_u8)
        /*008c*/ 	.short	0x0380
        /*008e*/ 	.short	0x001d


	//----- nvinfo : EIATTR_SW_WAR
	.align		4
.L_165:
        /*0090*/ 	.byte	0x04, 0x36
        /*0092*/ 	.short	(.L_167 - .L_166)
.L_166:
        /*0094*/ 	.word	0x00000008
.L_167:


//--------------------- .nv.info.triu_i64         --------------------------
	.section	.nv.info.triu_i64,"",@"SHT_CUDA_INFO"
	.sectionflags	@""
	.align	4


	//----- nvinfo : EIATTR_CUDA_API_VERSION
	.align		4
        /*0000*/ 	.byte	0x04, 0x37
        /*0002*/ 	.short	(.L_169 - .L_168)
.L_168:
        /*0004*/ 	.word	0x00000082


	//----- nvinfo : EIATTR_KPARAM_INFO
	.align		4
.L_169:
        /*0008*/ 	.byte	0x04, 0x17
        /*000a*/ 	.short	(.L_171 - .L_170)
.L_170:
        /*000c*/ 	.word	0x00000000
        /*0010*/ 	.short	0x0004
        /*0012*/ 	.short	0x001c
        /*0014*/ 	.byte	0x00, 0xf0, 0x05, 0x00


	//----- nvinfo : EIATTR_KPARAM_INFO
	.align		4
.L_171:
        /*0018*/ 	.byte	0x04, 0x17
        /*001a*/ 	.short	(.L_173 - .L_172)
.L_172:
        /*001c*/ 	.word	0x00000000
        /*0020*/ 	.short	0x0003
        /*0022*/ 	.short	0x0018
        /*0024*/ 	.byte	0x00, 0xf0, 0x11, 0x00


	//----- nvinfo : EIATTR_KPARAM_INFO
	.align		4
.L_173:
        /*0028*/ 	.byte	0x04, 0x17
        /*002a*/ 	.short	(.L_175 - .L_174)
.L_174:
        /*002c*/ 	.word	0x00000000
        /*0030*/ 	.short	0x0002
        /*0032*/ 	.short	0x0010
        /*0034*/ 	.byte	0x00, 0xf0, 0x21, 0x00


	//----- nvinfo : EIATTR_KPARAM_INFO
	.align		4
.L_175:
        /*0038*/ 	.byte	0x04, 0x17
        /*003a*/ 	.short	(.L_177 - .L_176)
.L_176:
        /*003c*/ 	.word	0x00000000
        /*0040*/ 	.short	0x0001
        /*0042*/ 	.short	0x0008
        /*0044*/ 	.byte	0x00, 0xf0, 0x21, 0x00


	//----- nvinfo : EIATTR_KPARAM_INFO
	.align		4
.L_177:
        /*0048*/ 	.byte	0x04, 0x17
        /*004a*/ 	.short	(.L_179 - .L_178)
.L_178:
        /*004c*/ 	.word	0x00000000
        /*0050*/ 	.short	0x0000
        /*0052*/ 	.short	0x0000
        /*0054*/ 	.byte	0x00, 0xf5, 0x21, 0x00


	//----- nvinfo : EIATTR_SPARSE_MMA_MASK
	.align		4
.L_179:
        /*0058*/ 	.byte	0x03, 0x50
        /*005a*/ 	.short	0x0000


	//----- nvinfo : EIATTR_MAXREG_COUNT
	.align		4
        /*005c*/ 	.byte	0x03, 0x1b
        /*005e*/ 	.short	0x00ff


	//----- nvinfo : EIATTR_MERCURY_ISA_VERSION
	.align		4
        /*0060*/ 	.byte	0x03, 0x5f
        /*0062*/ 	.short	0x0101


	//----- nvinfo : EIATTR_VRC_CTA_INIT_COUNT
	.align		4
        /*0064*/ 	.byte	0x02, 0x4a
	.zero		1
	.zero		1


	//----- nvinfo : EIATTR_EXIT_INSTR_OFFSETS
	.align		4
        /*0068*/ 	.byte	0x04, 0x1c
        /*006a*/ 	.short	(.L_181 - .L_180)


	//   ....[0]....
.L_180:
        /*006c*/ 	.word	0x000000e0


	//   ....[1]....
        /*0070*/ 	.word	0x00000570


	//   ....[2]....
        /*0074*/ 	.word	0x00000960


	//----- nvinfo : EIATTR_CRS_STACK_SIZE
	.align		4
.L_181:
        /*0078*/ 	.byte	0x04, 0x1e
        /*007a*/ 	.short	(.L_183 - .L_182)
.L_182:
        /*007c*/ 	.word	0x00000000


	//----- nvinfo : EIATTR_CBANK_PARAM_SIZE
	.align		4
.L_183:
        /*0080*/ 	.byte	0x03, 0x19
        /*0082*/ 	.short	0x001d


	//----- nvinfo : EIATTR_PARAM_CBANK
	.align		4
        /*0084*/ 	.byte	0x04, 0x0a
        /*0086*/ 	.short	(.L_185 - .L_184)
	.align		4
.L_184:
        /*0088*/ 	.word	index@(.nv.constant0.triu_i64)
        /*008c*/ 	.short	0x0380
        /*008e*/ 	.short	0x001d


	//----- nvinfo : EIATTR_SW_WAR
	.align		4
.L_185:
        /*0090*/ 	.byte	0x04, 0x36
        /*0092*/ 	.short	(.L_187 - .L_186)
.L_186:
        /*0094*/ 	.word	0x00000008
.L_187:


//--------------------- .nv.info.triu_i32         --------------------------
	.section	.nv.info.triu_i32,"",@"SHT_CUDA_INFO"
	.sectionflags	@""
	.align	4


	//----- nvinfo : EIATTR_CUDA_API_VERSION
	.align		4
        /*0000*/ 	.byte	0x04, 0x37
        /*0002*/ 	.short	(.L_189 - .L_188)
.L_188:
        /*0004*/ 	.word	0x00000082


	//----- nvinfo : EIATTR_KPARAM_INFO
	.align		4
.L_189:
        /*0008*/ 	.byte	0x04, 0x17
        /*000a*/ 	.short	(.L_191 - .L_190)
.L_190:
        /*000c*/ 	.word	0x00000000
        /*0010*/ 	.short	0x0004
        /*0012*/ 	.short	0x001c
        /*0014*/ 	.byte	0x00, 0xf0, 0x05, 0x00


	//----- nvinfo : EIATTR_KPARAM_INFO
	.align		4
.L_191:
        /*0018*/ 	.byte	0x04, 0x17
        /*001a*/ 	.short	(.L_193 - .L_192)
.L_192:
        /*001c*/ 	.word	0x00000000
        /*0020*/ 	.short	0x0003
        /*0022*/ 	.short	0x0018
        /*0024*/ 	.byte	0x00, 0xf0, 0x11, 0x00


	//----- nvinfo : EIATTR_KPARAM_INFO
	.align		4
.L_193:
        /*0028*/ 	.byte	0x04, 0x17
        /*002a*/ 	.short	(.L_195 - .L_194)
.L_194:
        /*002c*/ 	.word	0x00000000
        /*0030*/ 	.short	0x0002
        /*0032*/ 	.short	0x0010
        /*0034*/ 	.byte	0x00, 0xf0, 0x21, 0x00


	//----- nvinfo : EIATTR_KPARAM_INFO
	.align		4
.L_195:
        /*0038*/ 	.byte	0x04, 0x17
        /*003a*/ 	.short	(.L_197 - .L_196)
.L_196:
        /*003c*/ 	.word	0x00000000
        /*0040*/ 	.short	0x0001
        /*0042*/ 	.short	0x0008
        /*0044*/ 	.byte	0x00, 0xf0, 0x21, 0x00


	//----- nvinfo : EIATTR_KPARAM_INFO
	.align		4
.L_197:
        /*0048*/ 	.byte	0x04, 0x17
        /*004a*/ 	.short	(.L_199 - .L_198)
.L_198:
        /*004c*/ 	.word	0x00000000
        /*0050*/ 	.short	0x0000
        /*0052*/ 	.short	0x0000
        /*0054*/ 	.byte	0x00, 0xf5, 0x21, 0x00


	//----- nvinfo : EIATTR_SPARSE_MMA_MASK
	.align		4
.L_199:
        /*0058*/ 	.byte	0x03, 0x50
        /*005a*/ 	.short	0x0000


	//----- nvinfo : EIATTR_MAXREG_COUNT
	.align		4
        /*005c*/ 	.byte	0x03, 0x1b
        /*005e*/ 	.short	0x00ff


	//----- nvinfo : EIATTR_MERCURY_ISA_VERSION
	.align		4
        /*0060*/ 	.byte	0x03, 0x5f
        /*0062*/ 	.short	0x0101


	//----- nvinfo : EIATTR_VRC_CTA_INIT_COUNT
	.align		4
        /*0064*/ 	.byte	0x02, 0x4a
	.zero		1
	.zero		1


	//----- nvinfo : EIATTR_EXIT_INSTR_OFFSETS
	.align		4
        /*0068*/ 	.byte	0x04, 0x1c
        /*006a*/ 	.short	(.L_201 - .L_200)


	//   ....[0]....
.L_200:
        /*006c*/ 	.word	0x000000e0


	//   ....[1]....
        /*0070*/ 	.word	0x00000560


	//   ....[2]....
        /*0074*/ 	.word	0x00000940


	//----- nvinfo : EIATTR_CRS_STACK_SIZE
	.align		4
.L_201:
        /*0078*/ 	.byte	0x04, 0x1e
        /*007a*/ 	.short	(.L_203 - .L_202)
.L_202:
        /*007c*/ 	.word	0x00000000


	//----- nvinfo : EIATTR_CBANK_PARAM_SIZE
	.align		4
.L_203:
        /*0080*/ 	.byte	0x03, 0x19
        /*0082*/ 	.short	0x001d


	//----- nvinfo : EIATTR_PARAM_CBANK
	.align		4
        /*0084*/ 	.byte	0x04, 0x0a
        /*0086*/ 	.short	(.L_205 - .L_204)
	.align		4
.L_204:
        /*0088*/ 	.word	index@(.nv.constant0.triu_i32)
        /*008c*/ 	.short	0x0380
        /*008e*/ 	.short	0x001d


	//----- nvinfo : EIATTR_SW_WAR
	.align		4
.L_205:
        /*0090*/ 	.byte	0x04, 0x36
        /*0092*/ 	.short	(.L_207 - .L_206)
.L_206:
        /*0094*/ 	.word	0x00000008
.L_207:


//--------------------- .nv.info.triu_i16         --------------------------
	.section	.nv.info.triu_i16,"",@"SHT_CUDA_INFO"
	.sectionflags	@""
	.align	4


	//----- nvinfo : EIATTR_CUDA_API_VERSION
	.align		4
        /*0000*/ 	.byte	0x04, 0x37
        /*0002*/ 	.short	(.L_209 - .L_208)
.L_208:
        /*0004*/ 	.word	0x00000082


	//----- nvinfo : EIATTR_KPARAM_INFO
	.align		4
.L_209:
        /*0008*/ 	.byte	0x04, 0x17
        /*000a*/ 	.short	(.L_211 - .L_210)
.L_210:
        /*000c*/ 	.word	0x00000000
        /*0010*/ 	.short	0x0004
        /*0012*/ 	.short	0x001c
        /*0014*/ 	.byte	0x00, 0xf0, 0x05, 0x00


	//----- nvinfo : EIATTR_KPARAM_INFO
	.align		4
.L_211:
        /*0018*/ 	.byte	0x04, 0x17
        /*001a*/ 	.short	(.L_213 - .L_212)
.L_212:
        /*001c*/ 	.word	0x00000000
        /*0020*/ 	.short	0x0003
        /*0022*/ 	.short	0x0018
        /*0024*/ 	.byte	0x00, 0xf0, 0x11, 0x00


	//----- nvinfo : EIATTR_KPARAM_INFO
	.align		4
.L_213:
        /*0028*/ 	.byte	0x04, 0x17
        /*002a*/ 	.short	(.L_215 - .L_214)
.L_214:
        /*002c*/ 	.word	0x00000000
        /*0030*/ 	.short	0x0002
        /*0032*/ 	.short	0x0010
        /*0034*/ 	.byte	0x00, 0xf0, 0x21, 0x00


	//----- nvinfo : EIATTR_KPARAM_INFO
	.align		4
.L_215:
        /*0038*/ 	.byte	0x04, 0x17
        /*003a*/ 	.short	(.L_217 - .L_216)
.L_216:
        /*003c*/ 	.word	0x00000000
        /*0040*/ 	.short	0x0001
        /*0042*/ 	.short	0x0008
        /*0044*/ 	.byte	0x00, 0xf0, 0x21, 0x00


	//----- nvinfo : EIATTR_KPARAM_INFO
	.align		4
.L_217:
        /*0048*/ 	.byte	0x04, 0x17
        /*004a*/ 	.short	(.L_219 - .L_218)
.L_218:
        /*004c*/ 	.word	0x00000000
        /*0050*/ 	.short	0x0000
        /*0052*/ 	.short	0x0000
        /*0054*/ 	.byte	0x00, 0xf5, 0x21, 0x00


	//----- nvinfo : EIATTR_SPARSE_MMA_MASK
	.align		4
.L_219:
        /*0058*/ 	.byte	0x03, 0x50
        /*005a*/ 	.short	0x0000


	//----- nvinfo : EIATTR_MAXREG_COUNT
	.align		4
        /*005c*/ 	.byte	0x03, 0x1b
        /*005e*/ 	.short	0x00ff


	//----- nvinfo : EIATTR_MERCURY_ISA_VERSION
	.align		4
        /*0060*/ 	.byte	0x03, 0x5f
        /*0062*/ 	.short	0x0101


	//----- nvinfo : EIATTR_VRC_CTA_INIT_COUNT
	.align		4
        /*0064*/ 	.byte	0x02, 0x4a
	.zero		1
	.zero		1


	//----- nvinfo : EIATTR_EXIT_INSTR_OFFSETS
	.align		4
        /*0068*/ 	.byte	0x04, 0x1c
        /*006a*/ 	.short	(.L_221 - .L_220)


	//   ....[0]....
.L_220:
        /*006c*/ 	.word	0x000000e0


	//   ....[1]....
        /*0070*/ 	.word	0x00000560


	//   ....[2]....
        /*0074*/ 	.word	0x00000940


	//----- nvinfo : EIATTR_CRS_STACK_SIZE
	.align		4
.L_221:
        /*0078*/ 	.byte	0x04, 0x1e
        /*007a*/ 	.short	(.L_223 - .L_222)
.L_222:
        /*007c*/ 	.word	0x00000000


	//----- nvinfo : EIATTR_CBANK_PARAM_SIZE
	.align		4
.L_223:
        /*0080*/ 	.byte	0x03, 0x19
        /*0082*/ 	.short	0x001d


	//----- nvinfo : EIATTR_PARAM_CBANK
	.align		4
        /*0084*/ 	.byte	0x04, 0x0a
        /*0086*/ 	.short	(.L_225 - .L_224)
	.align		4
.L_224:
        /*0088*/ 	.word	index@(.nv.constant0.triu_i16)
        /*008c*/ 	.short	0x0380
        /*008e*/ 	.short	0x001d


	//----- nvinfo : EIATTR_SW_WAR
	.align		4
.L_225:
        /*0090*/ 	.byte	0x04, 0x36
        /*0092*/ 	.short	(.L_227 - .L_226)
.L_226:
        /*0094*/ 	.word	0x00000008
.L_227:


//--------------------- .nv.info.triu_i8          --------------------------
	.section	.nv.info.triu_i8,"",@"SHT_CUDA_INFO"
	.sectionflags	@""
	.align	4


	//----- nvinfo : EIATTR_CUDA_API_VERSION
	.align		4
        /*0000*/ 	.byte	0x04, 0x37
        /*0002*/ 	.short	(.L_229 - .L_228)
.L_228:
        /*0004*/ 	.word	0x00000082


	//----- nvinfo : EIATTR_KPARAM_INFO
	.align		4
.L_229:
        /*0008*/ 	.byte	0x04, 0x17
        /*000a*/ 	.short	(.L_231 - .L_230)
.L_230:
        /*000c*/ 	.word	0x00000000
        /*0010*/ 	.short	0x0004
        /*0012*/ 	.short	0x001c
        /*0014*/ 	.byte	0x00, 0xf0, 0x05, 0x00


	//----- nvinfo : EIATTR_KPARAM_INFO
	.align		4
.L_231:
        /*0018*/ 	.byte	0x04, 0x17
        /*001a*/ 	.short	(.L_233 - .L_232)
.L_232:
        /*001c*/ 	.word	0x00000000
        /*0020*/ 	.short	0x0003
        /*0022*/ 	.short	0x0018
        /*0024*/ 	.byte	0x00, 0xf0, 0x11, 0x00


	//----- nvinfo : EIATTR_KPARAM_INFO
	.align		4
.L_233:
        /*0028*/ 	.byte	0x04, 0x17
        /*002a*/ 	.short	(.L_235 - .L_234)
.L_234:
        /*002c*/ 	.word	0x00000000
        /*0030*/ 	.short	0x0002
        /*0032*/ 	.short	0x0010
        /*0034*/ 	.byte	0x00, 0xf0, 0x21, 0x00


	//----- nvinfo : EIATTR_KPARAM_INFO
	.align		4
.L_235:
        /*0038*/ 	.byte	0x04, 0x17
        /*003a*/ 	.short	(.L_237 - .L_236)
.L_236:
        /*003c*/ 	.word	0x00000000
        /*0040*/ 	.short	0x0001
        /*0042*/ 	.short	0x0008
        /*0044*/ 	.byte	0x00, 0xf0, 0x21, 0x00


	//----- nvinfo : EIATTR_KPARAM_INFO
	.align		4
.L_237:
        /*0048*/ 	.byte	0x04, 0x17
        /*004a*/ 	.short	(.L_239 - .L_238)
.L_238:
        /*004c*/ 	.word	0x00000000
        /*0050*/ 	.short	0x0000
        /*0052*/ 	.short	0x0000
        /*0054*/ 	.byte	0x00, 0xf5, 0x21, 0x00


	//----- nvinfo : EIATTR_SPARSE_MMA_MASK
	.align		4
.L_239:
        /*0058*/ 	.byte	0x03, 0x50
        /*005a*/ 	.short	0x0000


	//----- nvinfo : EIATTR_MAXREG_COUNT
	.align		4
        /*005c*/ 	.byte	0x03, 0x1b
        /*005e*/ 	.short	0x00ff


	//----- nvinfo : EIATTR_MERCURY_ISA_VERSION
	.align		4
        /*0060*/ 	.byte	0x03, 0x5f
        /*0062*/ 	.short	0x0101


	//----- nvinfo : EIATTR_VRC_CTA_INIT_COUNT
	.align		4
        /*0064*/ 	.byte	0x02, 0x4a
	.zero		1
	.zero		1


	//----- nvinfo : EIATTR_EXIT_INSTR_OFFSETS
	.align		4
        /*0068*/ 	.byte	0x04, 0x1c
        /*006a*/ 	.short	(.L_241 - .L_240)


	//   ....[0]....
.L_240:
        /*006c*/ 	.word	0x000000e0


	//   ....[1]....
        /*0070*/ 	.word	0x00000560


	//   ....[2]....
        /*0074*/ 	.word	0x00000940


	//----- nvinfo : EIATTR_CRS_STACK_SIZE
	.align		4
.L_241:
        /*0078*/ 	.byte	0x04, 0x1e
        /*007a*/ 	.short	(.L_243 - .L_242)
.L_242:
        /*007c*/ 	.word	0x00000000


	//----- nvinfo : EIATTR_CBANK_PARAM_SIZE
	.align		4
.L_243:
        /*0080*/ 	.byte	0x03, 0x19
        /*0082*/ 	.short	0x001d


	//----- nvinfo : EIATTR_PARAM_CBANK
	.align		4
        /*0084*/ 	.byte	0x04, 0x0a
        /*0086*/ 	.short	(.L_245 - .L_244)
	.align		4
.L_244:
        /*0088*/ 	.word	index@(.nv.constant0.triu_i8)
        /*008c*/ 	.short	0x0380
        /*008e*/ 	.short	0x001d


	//----- nvinfo : EIATTR_SW_WAR
	.align		4
.L_245:
        /*0090*/ 	.byte	0x04, 0x36
        /*0092*/ 	.short	(.L_247 - .L_246)
.L_246:
        /*0094*/ 	.word	0x00000008
.L_247:


//--------------------- .nv.info.triu_f64         --------------------------
	.section	.nv.info.triu_f64,"",@"SHT_CUDA_INFO"
	.sectionflags	@""
	.align	4


	//----- nvinfo : EIATTR_CUDA_API_VERSION
	.align		4
        /*0000*/ 	.byte	0x04, 0x37
        /*0002*/ 	.short	(.L_249 - .L_248)
.L_248:
        /*0004*/ 	.word	0x00000082


	//----- nvinfo : EIATTR_KPARAM_INFO
	.align		4
.L_249:
        /*0008*/ 	.byte	0x04, 0x17
        /*000a*/ 	.short	(.L_251 - .L_250)
.L_250:
        /*000c*/ 	.word	0x00000000
        /*0010*/ 	.short	0x0004
        /*0012*/ 	.short	0x001c
        /*0014*/ 	.byte	0x00, 0xf0, 0x05, 0x00


	//----- nvinfo : EIATTR_KPARAM_INFO
	.align		4
.L_251:
        /*0018*/ 	.byte	0x04, 0x17
        /*001a*/ 	.short	(.L_253 - .L_252)
.L_252:
        /*001c*/ 	.word	0x00000000
        /*0020*/ 	.short	0x0003
        /*0022*/ 	.short	0x0018
        /*0024*/ 	.byte	0x00, 0xf0, 0x11, 0x00


	//----- nvinfo : EIATTR_KPARAM_INFO
	.align		4
.L_253:
        /*0028*/ 	.byte	0x04, 0x17
        /*002a*/ 	.short	(.L_255 - .L_254)
.L_254:
        /*002c*/ 	.word	0x00000000
        /*0030*/ 	.short	0x0002
        /*0032*/ 	.short	0x0010
        /*0034*/ 	.byte	0x00, 0xf0, 0x21, 0x00


	//----- nvinfo : EIATTR_KPARAM_INFO
	.align		4
.L_255:
        /*0038*/ 	.byte	0x04, 0x17
        /*003a*/ 	.short	(.L_257 - .L_256)
.L_256:
        /*003c*/ 	.word	0x00000000
        /*0040*/ 	.short	0x0001
        /*0042*/ 	.short	0x0008
        /*0044*/ 	.byte	0x00, 0xf0, 0x21, 0x00


	//----- nvinfo : EIATTR_KPARAM_INFO
	.align		4
.L_257:
        /*0048*/ 	.byte	0x04, 0x17
        /*004a*/ 	.short	(.L_259 - .L_258)
.L_258:
        /*004c*/ 	.word	0x00000000
        /*0050*/ 	.short	0x0000
        /*0052*/ 	.short	0x0000
        /*0054*/ 	.byte	0x00, 0xf5, 0x21, 0x00


	//----- nvinfo : EIATTR_SPARSE_MMA_MASK
	.align		4
.L_259:
        /*0058*/ 	.byte	0x03, 0x50
        /*005a*/ 	.short	0x0000


	//----- nvinfo : EIATTR_MAXREG_COUNT
	.align		4
        /*005c*/ 	.byte	0x03, 0x1b
        /*005e*/ 	.short	0x00ff


	//----- nvinfo : EIATTR_MERCURY_ISA_VERSION
	.align		4
        /*0060*/ 	.byte	0x03, 0x5f
        /*0062*/ 	.short	0x0101


	//----- nvinfo : EIATTR_VRC_CTA_INIT_COUNT
	.align		4
        /*0064*/ 	.byte	0x02, 0x4a
	.zero		1
	.zero		1


	//----- nvinfo : EIATTR_EXIT_INSTR_OFFSETS
	.align		4
        /*0068*/ 	.byte	0x04, 0x1c
        /*006a*/ 	.short	(.L_261 - .L_260)


	//   ....[0]....
.L_260:
        /*006c*/ 	.word	0x000000e0


	//   ....[1]....
        /*0070*/ 	.word	0x00000570


	//   ....[2]....
        /*0074*/ 	.word	0x00000960


	//----- nvinfo : EIATTR_CRS_STACK_SIZE
	.align		4
.L_261:
        /*0078*/ 	.byte	0x04, 0x1e
        /*007a*/ 	.short	(.L_263 - .L_262)
.L_262:
        /*007c*/ 	.word	0x00000000


	//----- nvinfo : EIATTR_CBANK_PARAM_SIZE
	.align		4
.L_263:
        /*0080*/ 	.byte	0x03, 0x19
        /*0082*/ 	.short	0x001d


	//----- nvinfo : EIATTR_PARAM_CBANK
	.align		4
        /*0084*/ 	.byte	0x04, 0x0a
        /*0086*/ 	.short	(.L_265 - .L_264)
	.align		4
.L_264:
        /*0088*/ 	.word	index@(.nv.constant0.triu_f64)
        /*008c*/ 	.short	0x0380
        /*008e*/ 	.short	0x001d


	//----- nvinfo : EIATTR_SW_WAR
	.align		4
.L_265:
        /*0090*/ 	.byte	0x04, 0x36
        /*0092*/ 	.short	(.L_267 - .L_266)
.L_266:
        /*0094*/ 	.word	0x00000008
.L_267:


//--------------------- .nv.info.triu_f32         --------------------------
	.section	.nv.info.triu_f32,"",@"SHT_CUDA_INFO"
	.sectionflags	@""
	.align	4


	//----- nvinfo : EIATTR_CUDA_API_VERSION
	.align		4
        /*0000*/ 	.byte	0x04, 0x37
        /*0002*/ 	.short	(.L_269 - .L_268)
.L_268:
        /*0004*/ 	.word	0x00000082


	//----- nvinfo : EIATTR_KPARAM_INFO
	.align		4
.L_269:
        /*0008*/ 	.byte	0x04, 0x17
        /*000a*/ 	.short	(.L_271 - .L_270)
.L_270:
        /*000c*/ 	.word	0x00000000
        /*0010*/ 	.short	0x0004
        /*0012*/ 	.short	0x001c
        /*0014*/ 	.byte	0x00, 0xf0, 0x05, 0x00


	//----- nvinfo : EIATTR_KPARAM_INFO
	.align		4
.L_271:
        /*0018*/ 	.byte	0x04, 0x17
        /*001a*/ 	.short	(.L_273 - .L_272)
.L_272:
        /*001c*/ 	.word	0x00000000
        /*0020*/ 	.short	0x0003
        /*0022*/ 	.short	0x0018
        /*0024*/ 	.byte	0x00, 0xf0, 0x11, 0x00


	//----- nvinfo : EIATTR_KPARAM_INFO
	.align		4
.L_273:
        /*0028*/ 	.byte	0x04, 0x17
        /*002a*/ 	.short	(.L_275 - .L_274)
.L_274:
        /*002c*/ 	.word	0x00000000
        /*0030*/ 	.short	0x0002
        /*0032*/ 	.short	0x0010
        /*0034*/ 	.byte	0x00, 0xf0, 0x21, 0x00


	//----- nvinfo : EIATTR_KPARAM_INFO
	.align		4
.L_275:
        /*0038*/ 	.byte	0x04, 0x17
        /*003a*/ 	.short	(.L_277 - .L_276)
.L_276:
        /*003c*/ 	.word	0x00000000
        /*0040*/ 	.short	0x0001
        /*0042*/ 	.short	0x0008
        /*0044*/ 	.byte	0x00, 0xf0, 0x21, 0x00


	//----- nvinfo : EIATTR_KPARAM_INFO
	.align		4
.L_277:
        /*0048*/ 	.byte	0x04, 0x17
        /*004a*/ 	.short	(.L_279 - .L_278)
.L_278:
        /*004c*/ 	.word	0x00000000
        /*0050*/ 	.short	0x0000
        /*0052*/ 	.short	0x0000
        /*0054*/ 	.byte	0x00, 0xf5, 0x21, 0x00


	//----- nvinfo : EIATTR_SPARSE_MMA_MASK
	.align		4
.L_279:
        /*0058*/ 	.byte	0x03, 0x50
        /*005a*/ 	.short	0x0000


	//----- nvinfo : EIATTR_MAXREG_COUNT
	.align		4
        /*005c*/ 	.byte	0x03, 0x1b
        /*005e*/ 	.short	0x00ff


	//----- nvinfo : EIATTR_MERCURY_ISA_VERSION
	.align		4
        /*0060*/ 	.byte	0x03, 0x5f
        /*0062*/ 	.short	0x0101


	//----- nvinfo : EIATTR_VRC_CTA_INIT_COUNT
	.align		4
        /*0064*/ 	.byte	0x02, 0x4a
	.zero		1
	.zero		1


	//----- nvinfo : EIATTR_EXIT_INSTR_OFFSETS
	.align		4
        /*0068*/ 	.byte	0x04, 0x1c
        /*006a*/ 	.short	(.L_281 - .L_280)


	//   ....[0]....
.L_280:
        /*006c*/ 	.word	0x000000e0


	//   ....[1]....
        /*0070*/ 	.word	0x00000560


	//   ....[2]....
        /*0074*/ 	.word	0x00000940


	//----- nvinfo : EIATTR_CRS_STACK_SIZE
	.align		4
.L_281:
        /*0078*/ 	.byte	0x04, 0x1e
        /*007a*/ 	.short	(.L_283 - .L_282)
.L_282:
        /*007c*/ 	.word	0x00000000


	//----- nvinfo : EIATTR_CBANK_PARAM_SIZE
	.align		4
.L_283:
        /*0080*/ 	.byte	0x03, 0x19
        /*0082*/ 	.short	0x001d


	//----- nvinfo : EIATTR_PARAM_CBANK
	.align		4
        /*0084*/ 	.byte	0x04, 0x0a
        /*0086*/ 	.short	(.L_285 - .L_284)
	.align		4
.L_284:
        /*0088*/ 	.word	index@(.nv.constant0.triu_f32)
        /*008c*/ 	.short	0x0380
        /*008e*/ 	.short	0x001d


	//----- nvinfo : EIATTR_SW_WAR
	.align		4
.L_285:
        /*0090*/ 	.byte	0x04, 0x36
        /*0092*/ 	.short	(.L_287 - .L_286)
.L_286:
        /*0094*/ 	.word	0x00000008
.L_287:


//--------------------- .nv.info.triu_f16         --------------------------
	.section	.nv.info.triu_f16,"",@"SHT_CUDA_INFO"
	.sectionflags	@""
	.align	4


	//----- nvinfo : EIATTR_CUDA_API_VERSION
	.align		4
        /*0000*/ 	.byte	0x04, 0x37
        /*0002*/ 	.short	(.L_289 - .L_288)
.L_288:
        /*0004*/ 	.word	0x00000082


	//----- nvinfo : EIATTR_KPARAM_INFO
	.align		4
.L_289:
        /*0008*/ 	.byte	0x04, 0x17
        /*000a*/ 	.short	(.L_291 - .L_290)
.L_290:
        /*000c*/ 	.word	0x00000000
        /*0010*/ 	.short	0x0004
        /*0012*/ 	.short	0x001c
        /*0014*/ 	.byte	0x00, 0xf0, 0x05, 0x00


	//----- nvinfo : EIATTR_KPARAM_INFO
	.align		4
.L_291:
        /*0018*/ 	.byte	0x04, 0x17
        /*001a*/ 	.short	(.L_293 - .L_292)
.L_292:
        /*001c*/ 	.word	0x00000000
        /*0020*/ 	.short	0x0003
        /*0022*/ 	.short	0x0018
        /*0024*/ 	.byte	0x00, 0xf0, 0x11, 0x00


	//----- nvinfo : EIATTR_KPARAM_INFO
	.align		4
.L_293:
        /*0028*/ 	.byte	0x04, 0x17
        /*002a*/ 	.short	(.L_295 - .L_294)
.L_294:
        /*002c*/ 	.word	0x00000000
        /*0030*/ 	.short	0x0002
        /*0032*/ 	.short	0x0010
        /*0034*/ 	.byte	0x00, 0xf0, 0x21, 0x00


	//----- nvinfo : EIATTR_KPARAM_INFO
	.align		4
.L_295:
        /*0038*/ 	.byte	0x04, 0x17
        /*003a*/ 	.short	(.L_297 - .L_296)
.L_296:
        /*003c*/ 	.word	0x00000000
        /*0040*/ 	.short	0x0001
        /*0042*/ 	.short	0x0008
        /*0044*/ 	.byte	0x00, 0xf0, 0x21, 0x00


	//----- nvinfo : EIATTR_KPARAM_INFO
	.align		4
.L_297:
        /*0048*/ 	.byte	0x04, 0x17
        /*004a*/ 	.short	(.L_299 - .L_298)
.L_298:
        /*004c*/ 	.word	0x00000000
        /*0050*/ 	.short	0x0000
        /*0052*/ 	.short	0x0000
        /*0054*/ 	.byte	0x00, 0xf5, 0x21, 0x00


	//----- nvinfo : EIATTR_SPARSE_MMA_MASK
	.align		4
.L_299:
        /*0058*/ 	.byte	0x03, 0x50
        /*005a*/ 	.short	0x0000


	//----- nvinfo : EIATTR_MAXREG_COUNT
	.align		4
        /*005c*/ 	.byte	0x03, 0x1b
        /*005e*/ 	.short	0x00ff


	//----- nvinfo : EIATTR_MERCURY_ISA_VERSION
	.align		4
        /*0060*/ 	.byte	0x03, 0x5f
        /*0062*/ 	.short	0x0101


	//----- nvinfo : EIATTR_VRC_CTA_INIT_COUNT
	.align		4
        /*0064*/ 	.byte	0x02, 0x4a
	.zero		1
	.zero		1


	//----- nvinfo : EIATTR_EXIT_INSTR_OFFSETS
	.align		4
        /*0068*/ 	.byte	0x04, 0x1c
        /*006a*/ 	.short	(.L_301 - .L_300)


	//   ....[0]....
.L_300:
        /*006c*/ 	.word	0x000000e0


	//   ....[1]....
        /*0070*/ 	.word	0x00000560


	//   ....[2]....
        /*0074*/ 	.word	0x00000940


	//----- nvinfo : EIATTR_CRS_STACK_SIZE
	.align		4
.L_301:
        /*0078*/ 	.byte	0x04, 0x1e
        /*007a*/ 	.short	(.L_303 - .L_302)
.L_302:
        /*007c*/ 	.word	0x00000000


	//----- nvinfo : EIATTR_CBANK_PARAM_SIZE
	.align		4
.L_303:
        /*0080*/ 	.byte	0x03, 0x19
        /*0082*/ 	.short	0x001d


	//----- nvinfo : EIATTR_PARAM_CBANK
	.align		4
        /*0084*/ 	.byte	0x04, 0x0a
        /*0086*/ 	.short	(.L_305 - .L_304)
	.align		4
.L_304:
        /*0088*/ 	.word	index@(.nv.constant0.triu_f16)
        /*008c*/ 	.short	0x0380
        /*008e*/ 	.short	0x001d


	//----- nvinfo : EIATTR_SW_WAR
	.align		4
.L_305:
        /*0090*/ 	.byte	0x04, 0x36
        /*0092*/ 	.short	(.L_307 - .L_306)
.L_306:
        /*0094*/ 	.word	0x00000008
.L_307:


//--------------------- .nv.callgraph             --------------------------
	.section	.nv.callgraph,"",@"SHT_CUDA_CALLGRAPH"
	.align	4
	.sectionentsize	8
	.align		4
        /*0000*/ 	.word	0x00000000
	.align		4
        /*0004*/ 	.word	0xffffffff
	.align		4
        /*0008*/ 	.word	0x00000000
	.align		4
        /*000c*/ 	.word	0xfffffffe
	.align		4
        /*0010*/ 	.word	0x00000000
	.align		4
        /*0014*/ 	.word	0xfffffffd
	.align		4
        /*0018*/ 	.word	0x00000000
	.align		4
        /*001c*/ 	.word	0xfffffffc


//--------------------- .text.triu_u64            --------------------------
	.section	.text.triu_u64,"ax",@progbits
	.align	128
        .global         triu_u64
        .type           triu_u64,@function
        .size           triu_u64,(.L_x_132 - triu_u64)
        .other          triu_u64,@"STO_CUDA_ENTRY STV_DEFAULT"
triu_u64:
.text.triu_u64:
[----:B------:R-:W-:Y:S01]  /*0000*/  LDC R1, c[0x0][0x37c] ;  /* 0x0000df00ff017b82 */ /* 0x000fe20000000800 */
[----:B------:R-:W0:Y:S01]  /*0010*/  S2R R3, SR_TID.X ;  /* 0x0000000000037919 */ /* 0x000e220000002100 */
[----:B------:R-:W1:Y:S06]  /*0020*/  LDCU.64 UR8, c[0x0][0x390] ;  /* 0x00007200ff0877ac */ /* 0x000e6c0008000a00 */
[----:B------:R-:W0:Y:S01]  /*0030*/  S2UR UR7, SR_CTAID.X ;  /* 0x00000000000779c3 */ /* 0x000e220000002500 */
[----:B------:R-:W1:Y:S07]  /*0040*/  LDCU.64 UR10, c[0x0][0x388] ;  /* 0x00007100ff0a77ac */ /* 0x000e6e0008000a00 */
[----:B------:R-:W0:Y:S01]  /*0050*/  LDC R0, c[0x0][0x360] ;  /* 0x0000d800ff007b82 */ /* 0x000e220000000800 */
[----:B-1----:R-:W-:-:S02]  /*0060*/  UIMAD UR6, UR9, UR10, URZ ;  /* 0x0000000a090672a4 */ /* 0x002fc4000f8e02ff */
[----:B------:R-:W-:Y:S02]  /*0070*/  UIMAD.WIDE.U32 UR4, UR8, UR10, URZ ;  /* 0x0000000a080472a5 */ /* 0x000fe4000f8e00ff */
[----:B------:R-:W-:-:S04]  /*0080*/  UIMAD UR6, UR8, UR11, UR6 ;  /* 0x0000000b080672a4 */ /* 0x000fc8000f8e0206 */
[----:B------:R-:W-:Y:S01]  /*0090*/  UIADD3 UR12, UPT, UPT, UR5, UR6, URZ ;  /* 0x00000006050c7290 */ /* 0x000fe2000fffe0ff */
[----:B0-----:R-:W-:-:S05]  /*00a0*/  IMAD R2, R0, UR7, R3 ;  /* 0x0000000700027c24 */ /* 0x001fca000f8e0203 */
[----:B------:R-:W-:Y:S01]  /*00b0*/  IMAD.U32 R3, RZ, RZ, UR12 ;  /* 0x0000000cff037e24 */ /* 0x000fe2000f8e00ff */
[----:B------:R-:W-:-:S04]  /*00c0*/  ISETP.LT.U32.AND P0, PT, R2, UR4, PT ;  /* 0x0000000402007c0c */ /* 0x000fc8000bf01070 */
[----:B------:R-:W-:-:S13]  /*00d0*/  ISETP.GT.U32.AND.EX P0, PT, R3, RZ, PT, P0 ;  /* 0x000000ff0300720c */ /* 0x000fda0003f04100 */
[----:B------:R-:W-:Y:S05]  /*00e0*/  @!P0 EXIT ;  /* 0x000000000000894d */ /* 0x000fea0003800000 */
[----:B------:R-:W0:Y:S01]  /*00f0*/  LDCU.U8 UR6, c[0x0][0x39c] ;  /* 0x00007380ff0677ac */ /* 0x000e220008000000 */
[----:B------:R-:W-:Y:S01]  /*0100*/  IMAD.MOV.U32 R3, RZ, RZ, RZ ;  /* 0x000000ffff037224 */ /* 0x000fe200078e00ff */
[----:B------:R-:W1:Y:S01]  /*0110*/  LDCU UR7, c[0x0][0x370] ;  /* 0x00006e00ff0777ac */ /* 0x000e620008000800 */
[----:B------:R-:W2:Y:S01]  /*0120*/  LDCU UR11, c[0x0][0x398] ;  /* 0x00007300ff0b77ac */ /* 0x000ea20008000800 */
[----:B------:R-:W3:Y:S01]  /*0130*/  LDCU.64 UR14, c[0x0][0x358] ;  /* 0x00006b00ff0e77ac */ /* 0x000ee20008000a00 */
[----:B------:R-:W4:Y:S01]  /*0140*/  LDCU UR13, c[0x0][0x394] ;  /* 0x00007280ff0d77ac */ /* 0x000f220008000800 */
[----:B0-----:R-:W-:Y:S01]  /*0150*/  UPRMT UR6, UR6, 0x8880, URZ ;  /* 0x0000888006067896 */ /* 0x001fe200080000ff */
[----:B-1----:R-:W-:Y:S01]  /*0160*/  IMAD R0, R0, UR7, RZ ;  /* 0x0000000700007c24 */ /* 0x002fe2000f8e02ff */
[----:B------:R-:W0:Y:S02]  /*0170*/  LDCU UR18, c[0x0][0x390] ;  /* 0x00007200ff1277ac */ /* 0x000e240008000800 */
[----:B------:R-:W-:Y:S01]  /*0180*/  UISETP.NE.AND UP0, UPT, UR6, URZ, UPT ;  /* 0x000000ff0600728c */ /* 0x000fe2000bf05270 */
[----:B------:R-:W1:Y:S01]  /*0190*/  LDCU UR19, c[0x0][0x398] ;  /* 0x00007300ff1377ac */ /* 0x000e620008000800 */
[----:B------:R-:W5:Y:S01]  /*01a0*/  LDCU.64 UR8, c[0x0][0x390] ;  /* 0x00007200ff0877ac */ /* 0x000f620008000a00 */
[----:B------:R-:W0:Y:S01]  /*01b0*/  LDCU.64 UR20, c[0x0][0x390] ;  /* 0x00007200ff1477ac */ /* 0x000e220008000a00 */
[----:B------:R-:W0:Y:S01]  /*01c0*/  LDCU.64 UR16, c[0x0][0x380] ;  /* 0x00007000ff1077ac */ /* 0x000e220008000a00 */
[----:B--2---:R-:W-:-:S04]  /*01d0*/  USHF.R.S32.HI UR10, URZ, 0x1f, UR11 ;  /* 0x0000001fff0a7899 */ /* 0x004fc8000801140b */
[----:B---34-:R-:W-:Y:S08]  /*01e0*/  BRA.U !UP0, `(.L_x_0) ;  /* 0x0000000108e47547 */ /* 0x018ff0000b800000 */
[----:B------:R-:W-:Y:S01]  /*01f0*/  BSSY.RECONVERGENT B0, `(.L_x_1) ;  /* 0x0000037000007945 */ /* 0x000fe20003800200 */
.L_x_5:
[----:B------:R-:W-:Y:S01]  /*0200*/  LOP3.LUT R4, R3, UR13, RZ, 0xfc, !PT ;  /* 0x0000000d03047c12 */ /* 0x000fe2000f8efcff */
[----:B------:R-:W-:Y:S03]  /*0210*/  BSSY.RECONVERGENT B1, `(.L_x_2) ;  /* 0x0000025000017945 */ /* 0x000fe60003800200 */
[----:B------:R-:W-:-:S13]  /*0220*/  ISETP.NE.U32.AND P0, PT, R4, RZ, PT ;  /* 0x000000ff0400720c */ /* 0x000fda0003f05070 */
[----:B------:R-:W-:Y:S05]  /*0230*/  @P0 BRA `(.L_x_3) ;  /* 0x00000000005c0947 */ /* 0x000fea0003800000 */
[----:B0-----:R-:W0:Y:S01]  /*0240*/  I2F.U32.RP R6, UR18 ;  /* 0x0000001200067d06 */ /* 0x001e220008209000 */
[----:B------:R-:W-:Y:S01]  /*0250*/  ISETP.NE.U32.AND P2, PT, RZ, UR18, PT ;  /* 0x00000012ff007c0c */ /* 0x000fe2000bf45070 */
[----:B------:R-:W-:-:S06]  /*0260*/  IMAD.MOV.U32 R11, RZ, RZ, RZ ;  /* 0x000000ffff0b7224 */ /* 0x000fcc00078e00ff */
[----:B0-----:R-:W0:Y:S02]  /*0270*/  MUFU.RCP R6, R6 ;  /* 0x0000000600067308 */ /* 0x001e240000001000 */
[----:B0-----:R-:W-:-:S06]  /*0280*/  VIADD R4, R6, 0xffffffe ;  /* 0x0ffffffe06047836 */ /* 0x001fcc0000000000 */
[----:B------:R0:W2:Y:S02]  /*0290*/  F2I.FTZ.U32.TRUNC.NTZ R5, R4 ;  /* 0x0000000400057305 */ /* 0x0000a4000021f000 */
[----:B0-----:R-:W-:Y:S01]  /*02a0*/  IMAD.MOV.U32 R4, RZ, RZ, RZ ;  /* 0x000000ffff047224 */ /* 0x001fe200078e00ff */
[----:B--2---:R-:W-:-:S05]  /*02b0*/  IADD3 R7, PT, PT, RZ, -R5, RZ ;  /* 0x80000005ff077210 */ /* 0x004fca0007ffe0ff */
[----:B------:R-:W-:-:S04]  /*02c0*/  IMAD R7, R7, UR18, RZ ;  /* 0x0000001207077c24 */ /* 0x000fc8000f8e02ff */
[----:B------:R-:W-:-:S06]  /*02d0*/  IMAD.HI.U32 R5, R5, R7, R4 ;  /* 0x0000000705057227 */ /* 0x000fcc00078e0004 */
[----:B------:R-:W-:-:S04]  /*02e0*/  IMAD.HI.U32 R4, R5, R2, RZ ;  /* 0x0000000205047227 */ /* 0x000fc800078e00ff */
[----:B------:R-:W-:-:S04]  /*02f0*/  IMAD.MOV R5, RZ, RZ, -R4 ;  /* 0x000000ffff057224 */ /* 0x000fc800078e0a04 */
[----:B------:R-:W-:-:S05]  /*0300*/  IMAD R5, R5, UR18, R2 ;  /* 0x0000001205057c24 */ /* 0x000fca000f8e0202 */
[----:B------:R-:W-:-:S13]  /*0310*/  ISETP.GE.U32.AND P0, PT, R5, UR18, PT ;  /* 0x0000001205007c0c */ /* 0x000fda000bf06070 */
[----:B------:R-:W-:Y:S01]  /*0320*/  @P0 IADD3 R5, PT, PT, R5, -UR18, RZ ;  /* 0x8000001205050c10 */ /* 0x000fe2000fffe0ff */
[----:B------:R-:W-:-:S03]  /*0330*/  @P0 VIADD R4, R4, 0x1 ;  /* 0x0000000104040836 */ /* 0x000fc60000000000 */
[----:B------:R-:W-:Y:S01]  /*0340*/  ISETP.GE.U32.AND P1, PT, R5, UR18, PT ;  /* 0x0000001205007c0c */ /* 0x000fe2000bf26070 */
[----:B------:R-:W-:-:S12]  /*0350*/  IMAD.MOV.U32 R5, RZ, RZ, RZ ;  /* 0x000000ffff057224 */ /* 0x000fd800078e00ff */
[----:B------:R-:W-:Y:S01]  /*0360*/  @P1 VIADD R4, R4, 0x1 ;  /* 0x0000000104041836 */ /* 0x000fe20000000000 */
[----:B------:R-:W-:-:S04]  /*0370*/  @!P2 LOP3.LUT R4, RZ, UR18, RZ, 0x33, !PT ;  /* 0x00000012ff04ac12 */ /* 0x000fc8000f8e33ff */
[----:B------:R-:W-:-:S05]  /*0380*/  IADD3 R9, PT, PT, -R4, RZ, RZ ;  /* 0x000000ff04097210 */ /* 0x000fca0007ffe1ff */
[----:B------:R-:W-:Y:S01]  /*0390*/  IMAD R9, R9, UR18, R2 ;  /* 0x0000001209097c24 */ /* 0x000fe2000f8e0202 */
[----:B------:R-:W-:Y:S06]  /*03a0*/  BRA `(.L_x_4) ;  /* 0x00000000002c7947 */ /* 0x000fec0003800000 */
.L_x_3:
[----:B------:R-:W-:-:S07]  /*03b0*/  MOV R4, 0x3d0 ;  /* 0x000003d000047802 */ /* 0x000fce0000000f00 */
[----:B01---5:R-:W-:Y:S05]  /*03c0*/  CALL.REL.NOINC `($__internal_0_$__cuda_sm20_div_u64) ;  /* 0x0000000400687944 */ /* 0x023fea0003c00000 */
[----:B------:R-:W-:-:S04]  /*03d0*/  IADD3 R11, P0, PT, RZ, -R6, RZ ;  /* 0x80000006ff0b7210 */ /* 0x000fc80007f1e0ff */
[----:B------:R-:W-:Y:S01]  /*03e0*/  IADD3.X R8, PT, PT, RZ, ~R7, RZ, P0, !PT ;  /* 0x80000007ff087210 */ /* 0x000fe200007fe4ff */
[----:B------:R-:W-:-:S04]  /*03f0*/  IMAD.WIDE.U32 R4, R11, UR20, R2 ;  /* 0x000000140b047c25 */ /* 0x000fc8000f8e0002 */
[----:B------:R-:W-:Y:S02]  /*0400*/  IMAD R8, R8, UR20, RZ ;  /* 0x0000001408087c24 */ /* 0x000fe4000f8e02ff */
[----:B------:R-:W-:Y:S01]  /*0410*/  IMAD.MOV.U32 R9, RZ, RZ, R4 ;  /* 0x000000ffff097224 */ /* 0x000fe200078e0004 */
[----:B------:R-:W-:Y:S01]  /*0420*/  MOV R4, R6 ;  /* 0x0000000600047202 */ /* 0x000fe20000000f00 */
[----:B------:R-:W-:-:S04]  /*0430*/  IMAD R11, R11, UR21, R8 ;  /* 0x000000150b0b7c24 */ /* 0x000fc8000f8e0208 */
[----:B------:R-:W-:Y:S02]  /*0440*/  IMAD.IADD R11, R5, 0x1, R11 ;  /* 0x00000001050b7824 */ /* 0x000fe400078e020b */
[----:B------:R-:W-:-:S07]  /*0450*/  IMAD.MOV.U32 R5, RZ, RZ, R7 ;  /* 0x000000ffff057224 */ /* 0x000fce00078e0007 */
.L_x_4:
[----:B-1---5:R-:W-:Y:S05]  /*0460*/  BSYNC.RECONVERGENT B1 ;  /* 0x0000000000017941 */ /* 0x022fea0003800200 */
.L_x_2:
[----:B------:R-:W-:-:S04]  /*0470*/  IADD3 R4, P1, PT, R4, UR19, RZ ;  /* 0x0000001304047c10 */ /* 0x000fc8000ff3e0ff */
[----:B------:R-:W-:Y:S02]  /*0480*/  ISETP.GT.U32.AND P0, PT, R9, R4, PT ;  /* 0x000000040900720c */ /* 0x000fe40003f04070 */
[----:B------:R-:W-:-:S04]  /*0490*/  IADD3.X R4, PT, PT, R5, UR10, RZ, P1, !PT ;  /* 0x0000000a05047c10 */ /* 0x000fc80008ffe4ff */
[----:B------:R-:W-:Y:S02]  /*04a0*/  ISETP.GT.U32.AND.EX P0, PT, R11, R4, PT, P0 ;  /* 0x000000040b00720c */ /* 0x000fe40003f04100 */
[----:B------:R-:W-:-:S04]  /*04b0*/  LEA R4, P1, R2, UR16, 0x3 ;  /* 0x0000001002047c11 */ /* 0x000fc8000f8218ff */
[----:B------:R-:W-:-:S07]  /*04c0*/  LEA.HI.X R5, R2, UR17, R3, 0x3, P1 ;  /* 0x0000001102057c11 */ /* 0x000fce00088f1c03 */
[----:B------:R-:W-:Y:S01]  /*04d0*/  @!P0 IMAD.MOV.U32 R6, RZ, RZ, 0x1 ;  /* 0x00000001ff068424 */ /* 0x000fe200078e00ff */
[----:B------:R-:W-:-:S05]  /*04e0*/  @!P0 MOV R7, 0x0 ;  /* 0x0000000000078802 */ /* 0x000fca0000000f00 */
[----:B------:R2:W-:Y:S04]  /*04f0*/  @!P0 STG.E.64 desc[UR14][R4.64], R6 ;  /* 0x0000000604008986 */ /* 0x0005e8000c101b0e */
[----:B------:R2:W-:Y:S01]  /*0500*/  @P0 STG.E.64 desc[UR14][R4.64], RZ ;  /* 0x000000ff04000986 */ /* 0x0005e2000c101b0e */
[----:B------:R-:W-:-:S05]  /*0510*/  IADD3 R2, P0, PT, R0, R2, RZ ;  /* 0x0000000200027210 */ /* 0x000fca0007f1e0ff */
[----:B------:R-:W-:Y:S01]  /*0520*/  IMAD.X R3, RZ, RZ, R3, P0 ;  /* 0x000000ffff037224 */ /* 0x000fe200000e0603 */
[----:B------:R-:W-:-:S04]  /*0530*/  ISETP.GE.U32.AND P0, PT, R2, UR4, PT ;  /* 0x0000000402007c0c */ /* 0x000fc8000bf06070 */
[----:B------:R-:W-:-:S13]  /*0540*/  ISETP.GE.U32.AND.EX P0, PT, R3, UR12, PT, P0 ;  /* 0x0000000c03007c0c */ /* 0x000fda000bf06100 */
[----:B--2---:R-:W-:Y:S05]  /*0550*/  @!P0 BRA `(.L_x_5) ;  /* 0xfffffffc00288947 */ /* 0x004fea000383ffff */
[----:B------:R-:W-:Y:S05]  /*0560*/  BSYNC.RECONVERGENT B0 ;  /* 0x0000000000007941 */ /* 0x000fea0003800200 */
.L_x_1:
[----:B------:R-:W-:Y:S05]  /*0570*/  EXIT ;  /* 0x000000000000794d */ /* 0x000fea0003800000 */
.L_x_0:
[----:B------:R-:W-:Y:S01]  /*0580*/  BSSY.RECONVERGENT B0, `(.L_x_6) ;  /* 0x000003d000007945 */ /* 0x000fe20003800200 */
[----:B------:R-:W-:Y:S01]  /*0590*/  UIADD3 UR11, UP0, UPT, UR11, -0x1, URZ ;  /* 0xffffffff0b0b7890 */ /* 0x000fe2000ff1e0ff */
[----:B------:R-:W2:Y:S01]  /*05a0*/  LDCU UR13, c[0x0][0x394] ;  /* 0x00007280ff0d77ac */ /* 0x000ea20008000800 */
[----:B0-----:R-:W0:Y:S01]  /*05b0*/  LDCU UR16, c[0x0][0x390] ;  /* 0x00007200ff1077ac */ /* 0x001e220008000800 */
[----:B-1----:R-:W1:Y:S01]  /*05c0*/  LDCU.64 UR18, c[0x0][0x390] ;  /* 0x00007200ff1277ac */ /* 0x002e620008000a00 */
[----:B------:R-:W3:Y:S01]  /*05d0*/  LDCU.64 UR20, c[0x0][0x380] ;  /* 0x00007000ff1477ac */ /* 0x000ee20008000a00 */
[----:B------:R-:W-:-:S12]  /*05e0*/  UIADD3.X UR10, UPT, UPT, UR10, -0x1, URZ, UP0, !UPT ;  /* 0xffffffff0a0a7890 */ /* 0x000fd800087fe4ff */
.L_x_10:
[----:B--2---:R-:W-:Y:S01]  /*05f0*/  LOP3.LUT R4, R3, UR13, RZ, 0xfc, !PT ;  /* 0x0000000d03047c12 */ /* 0x004fe2000f8efcff */
[----:B------:R-:W-:Y:S03]  /*0600*/  BSSY.RECONVERGENT B1, `(.L_x_7) ;  /* 0x0000025000017945 */ /* 0x000fe60003800200 */
[----:B------:R-:W-:-:S13]  /*0610*/  ISETP.NE.U32.AND P0, PT, R4, RZ, PT ;  /* 0x000000ff0400720c */ /* 0x000fda0003f05070 */
[----:B------:R-:W-:Y:S05]  /*0620*/  @P0 BRA `(.L_x_8) ;  /* 0x00000000005c0947 */ /* 0x000fea0003800000 */
[----:B0-----:R-:W0:Y:S01]  /*0630*/  I2F.U32.RP R6, UR16 ;  /* 0x0000001000067d06 */ /* 0x001e220008209000 */
[----:B------:R-:W-:Y:S01]  /*0640*/  IMAD.MOV.U32 R4, RZ, RZ, RZ ;  /* 0x000000ffff047224 */ /* 0x000fe200078e00ff */
[----:B------:R-:W-:Y:S01]  /*0650*/  ISETP.NE.U32.AND P2, PT, RZ, UR16, PT ;  /* 0x00000010ff007c0c */ /* 0x000fe2000bf45070 */
[----:B------:R-:W-:-:S05]  /*0660*/  IMAD.MOV.U32 R11, RZ, RZ, RZ ;  /* 0x000000ffff0b7224 */ /* 0x000fca00078e00ff */
[----:B0-----:R-:W0:Y:S02]  /*0670*/  MUFU.RCP R6, R6 ;  /* 0x0000000600067308 */ /* 0x001e240000001000 */
[----:B0-----:R-:W-:-:S06]  /*0680*/  VIADD R7, R6, 0xffffffe ;  /* 0x0ffffffe06077836 */ /* 0x001fcc0000000000 */
[----:B------:R-:W0:Y:S02]  /*0690*/  F2I.FTZ.U32.TRUNC.NTZ R5, R7 ;  /* 0x0000000700057305 */ /* 0x000e24000021f000 */
[----:B0-----:R-:W-:-:S05]  /*06a0*/  IADD3 R9, PT, PT, RZ, -R5, RZ ;  /* 0x80000005ff097210 */ /* 0x001fca0007ffe0ff */
        /* <DEDUP_REMOVED lines=15> */
.L_x_8:
[----:B------:R-:W-:-:S07]  /*07a0*/  MOV R4, 0x7c0 ;  /* 0x000007c000047802 */ /* 0x000fce0000000f00 */
[----:B01-3-5:R-:W-:Y:S05]  /*07b0*/  CALL.REL.NOINC `($__internal_0_$__cuda_sm20_div_u64) ;  /* 0x00000000006c7944 */ /* 0x02bfea0003c00000 */
[----:B------:R-:W-:-:S04]  /*07c0*/  IADD3 R9, P0, PT, RZ, -R6, RZ ;  /* 0x80000006ff097210 */ /* 0x000fc80007f1e0ff */
[----:B------:R-:W-:-:S05]  /*07d0*/  IADD3.X R4, PT, PT, RZ, ~R7, RZ, P0, !PT ;  /* 0x80000007ff047210 */ /* 0x000fca00007fe4ff */
[----:B------:R-:W-:Y:S02]  /*07e0*/  IMAD R8, R4, UR18, RZ ;  /* 0x0000001204087c24 */ /* 0x000fe4000f8e02ff */
[----:B------:R-:W-:-:S04]  /*07f0*/  IMAD.WIDE.U32 R4, R9, UR18, R2 ;  /* 0x0000001209047c25 */ /* 0x000fc8000f8e0002 */
[----:B------:R-:W-:Y:S02]  /*0800*/  IMAD R11, R9, UR19, R8 ;  /* 0x00000013090b7c24 */ /* 0x000fe4000f8e0208 */
[----:B------:R-:W-:Y:S01]  /*0810*/  IMAD.MOV.U32 R9, RZ, RZ, R4 ;  /* 0x000000ffff097224 */ /* 0x000fe200078e0004 */
[----:B------:R-:W-:Y:S01]  /*0820*/  MOV R4, R6 ;  /* 0x0000000600047202 */ /* 0x000fe20000000f00 */
[----:B------:R-:W-:Y:S02]  /*0830*/  IMAD.IADD R11, R11, 0x1, R5 ;  /* 0x000000010b0b7824 */ /* 0x000fe400078e0205 */
[----:B------:R-:W-:-:S07]  /*0840*/  IMAD.MOV.U32 R5, RZ, RZ, R7 ;  /* 0x000000ffff057224 */ /* 0x000fce00078e0007 */
.L_x_9:
[----:B-1-3-5:R-:W-:Y:S05]  /*0850*/  BSYNC.RECONVERGENT B1 ;  /* 0x0000000000017941 */ /* 0x02afea0003800200 */
.L_x_7:
[----:B------:R-:W-:-:S04]  /*0860*/  IADD3 R4, P1, PT, R4, UR11, RZ ;  /* 0x0000000b04047c10 */ /* 0x000fc8000ff3e0ff */
[----:B------:R-:W-:Y:S02]  /*0870*/  ISETP.GT.U32.AND P0, PT, R9, R4, PT ;  /* 0x000000040900720c */ /* 0x000fe40003f04070 */
[----:B------:R-:W-:-:S04]  /*0880*/  IADD3.X R4, PT, PT, R5, UR10, RZ, P1, !PT ;  /* 0x0000000a05047c10 */ /* 0x000fc80008ffe4ff */
[----:B------:R-:W-:Y:S02]  /*0890*/  ISETP.GT.U32.AND.EX P0, PT, R11, R4, PT, P0 ;  /* 0x000000040b00720c */ /* 0x000fe40003f04100 */
[----:B------:R-:W-:-:S04]  /*08a0*/  LEA R4, P1, R2, UR20, 0x3 ;  /* 0x0000001402047c11 */ /* 0x000fc8000f8218ff */
[----:B------:R-:W-:-:S07]  /*08b0*/  LEA.HI.X R5, R2, UR21, R3, 0x3, P1 ;  /* 0x0000001502057c11 */ /* 0x000fce00088f1c03 */
[----:B------:R-:W-:Y:S01]  /*08c0*/  @P0 IMAD.MOV.U32 R6, RZ, RZ, 0x1 ;  /* 0x00000001ff060424 */ /* 0x000fe200078e00ff */
[----:B------:R-:W-:Y:S01]  /*08d0*/  @P0 MOV R7, 0x0 ;  /* 0x0000000000070802 */ /* 0x000fe20000000f00 */
[----:B------:R4:W-:Y:S04]  /*08e0*/  @!P0 STG.E.64 desc[UR14][R4.64], RZ ;  /* 0x000000ff04008986 */ /* 0x0009e8000c101b0e */
[----:B------:R4:W-:Y:S01]  /*08f0*/  @P0 STG.E.64 desc[UR14][R4.64], R6 ;  /* 0x0000000604000986 */ /* 0x0009e2000c101b0e */
[----:B------:R-:W-:-:S05]  /*0900*/  IADD3 R2, P0, PT, R0, R2, RZ ;  /* 0x0000000200027210 */ /* 0x000fca0007f1e0ff */
[----:B------:R-:W-:Y:S01]  /*0910*/  IMAD.X R3, RZ, RZ, R3, P0 ;  /* 0x000000ffff037224 */ /* 0x000fe200000e0603 */
[----:B------:R-:W-:-:S04]  /*0920*/  ISETP.GE.U32.AND P0, PT, R2, UR4, PT ;  /* 0x0000000402007c0c */ /* 0x000fc8000bf06070 */
[----:B------:R-:W-:-:S13]  /*0930*/  ISETP.GE.U32.AND.EX P0, PT, R3, UR12, PT, P0 ;  /* 0x0000000c03007c0c */ /* 0x000fda000bf06100 */
[----:B----4-:R-:W-:Y:S05]  /*0940*/  @!P0 BRA `(.L_x_10) ;  /* 0xfffffffc00288947 */ /* 0x010fea000383ffff */
[----:B------:R-:W-:Y:S05]  /*0950*/  BSYNC.RECONVERGENT B0 ;  /* 0x0000000000007941 */ /* 0x000fea0003800200 */
.L_x_6:
[----:B------:R-:W-:Y:S05]  /*0960*/  EXIT ;  /* 0x000000000000794d */ /* 0x000fea0003800000 */
        .weak           $__internal_0_$__cuda_sm20_div_u64
        .type           $__internal_0_$__cuda_sm20_div_u64,@function
        .size           $__internal_0_$__cuda_sm20_div_u64,(.L_x_132 - $__internal_0_$__cuda_sm20_div_u64)
$__internal_0_$__cuda_sm20_div_u64:
[----:B------:R-:W-:Y:S01]  /*0970*/  UMOV UR6, UR8 ;  /* 0x0000000800067c82 */ /* 0x000fe20008000000 */
[----:B------:R-:W-:Y:S02]  /*0980*/  UMOV UR7, UR9 ;  /* 0x0000000900077c82 */ /* 0x000fe40008000000 */
[----:B------:R-:W0:Y:S08]  /*0990*/  I2F.U64.RP R5, UR6 ;  /* 0x0000000600057d12 */ /* 0x000e300008309000 */
[----:B0-----:R-:W0:Y:S02]  /*09a0*/  MUFU.RCP R5, R5 ;  /* 0x0000000500057308 */ /* 0x001e240000001000 */
[----:B0-----:R-:W-:-:S06]  /*09b0*/  VIADD R6, R5, 0x1ffffffe ;  /* 0x1ffffffe05067836 */ /* 0x001fcc0000000000 */
[----:B------:R-:W0:Y:S02]  /*09c0*/  F2I.U64.TRUNC R6, R6 ;  /* 0x0000000600067311 */ /* 0x000e24000020d800 */
[----:B0-----:R-:W-:-:S04]  /*09d0*/  IMAD.WIDE.U32 R8, R6, UR8, RZ ;  /* 0x0000000806087c25 */ /* 0x001fc8000f8e00ff */
[----:B------:R-:W-:Y:S01]  /*09e0*/  IMAD R9, R6, UR9, R9 ;  /* 0x0000000906097c24 */ /* 0x000fe2000f8e0209 */
[----:B------:R-:W-:-:S03]  /*09f0*/  IADD3 R11, P0, PT, RZ, -R8, RZ ;  /* 0x80000008ff0b7210 */ /* 0x000fc60007f1e0ff */
[----:B------:R-:W-:Y:S02]  /*0a00*/  IMAD R9, R7, UR8, R9 ;  /* 0x0000000807097c24 */ /* 0x000fe4000f8e0209 */
[----:B------:R-:W-:-:S03]  /*0a10*/  IMAD.HI.U32 R8, R6, R11, RZ ;  /* 0x0000000b06087227 */ /* 0x000fc600078e00ff */
[----:B------:R-:W-:Y:S01]  /*0a20*/  IADD3.X R13, PT, PT, RZ, ~R9, RZ, P0, !PT ;  /* 0x80000009ff0d7210 */ /* 0x000fe200007fe4ff */
[----:B------:R-:W-:-:S04]  /*0a30*/  IMAD.MOV.U32 R9, RZ, RZ, R6 ;  /* 0x000000ffff097224 */ /* 0x000fc800078e0006 */
[----:B------:R-:W-:-:S04]  /*0a40*/  IMAD.WIDE.U32 R8, P0, R6, R13, R8 ;  /* 0x0000000d06087225 */ /* 0x000fc80007800008 */
[C---:B------:R-:W-:Y:S02]  /*0a50*/  IMAD R15, R7.reuse, R13, RZ ;  /* 0x0000000d070f7224 */ /* 0x040fe400078e02ff */
[----:B------:R-:W-:-:S04]  /*0a60*/  IMAD.HI.U32 R8, P1, R7, R11, R8 ;  /* 0x0000000b07087227 */ /* 0x000fc80007820008 */
[----:B------:R-:W-:Y:S01]  /*0a70*/  IMAD.HI.U32 R5, R7, R13, RZ ;  /* 0x0000000d07057227 */ /* 0x000fe200078e00ff */
[----:B------:R-:W-:-:S03]  /*0a80*/  IADD3 R9, P2, PT, R15, R8, RZ ;  /* 0x000000080f097210 */ /* 0x000fc60007f5e0ff */
[----:B------:R-:W-:Y:S02]  /*0a90*/  IMAD.X R5, R5, 0x1, R7, P0 ;  /* 0x0000000105057824 */ /* 0x000fe400000e0607 */
[----:B------:R-:W-:-:S03]  /*0aa0*/  IMAD.WIDE.U32 R6, R9, UR8, RZ ;  /* 0x0000000809067c25 */ /* 0x000fc6000f8e00ff */
[----:B------:R-:W-:Y:S01]  /*0ab0*/  IADD3.X R5, PT, PT, RZ, RZ, R5, P2, P1 ;  /* 0x000000ffff057210 */ /* 0x000fe200017e2405 */
[----:B------:R-:W-:Y:S01]  /*0ac0*/  IMAD R8, R9, UR9, R7 ;  /* 0x0000000909087c24 */ /* 0x000fe2000f8e0207 */
[----:B------:R-:W-:-:S03]  /*0ad0*/  IADD3 R7, P0, PT, RZ, -R6, RZ ;  /* 0x80000006ff077210 */ /* 0x000fc60007f1e0ff */
[----:B------:R-:W-:Y:S02]  /*0ae0*/  IMAD R6, R5, UR8, R8 ;  /* 0x0000000805067c24 */ /* 0x000fe4000f8e0208 */
[----:B------:R-:W-:-:S03]  /*0af0*/  IMAD.HI.U32 R8, R9, R7, RZ ;  /* 0x0000000709087227 */ /* 0x000fc600078e00ff */
[----:B------:R-:W-:-:S05]  /*0b00*/  IADD3.X R6, PT, PT, RZ, ~R6, RZ, P0, !PT ;  /* 0x80000006ff067210 */ /* 0x000fca00007fe4ff */
[----:B------:R-:W-:-:S04]  /*0b10*/  IMAD.WIDE.U32 R8, P0, R9, R6, R8 ;  /* 0x0000000609087225 */ /* 0x000fc80007800008 */
[C---:B------:R-:W-:Y:S02]  /*0b20*/  IMAD R10, R5.reuse, R6, RZ ;  /* 0x00000006050a7224 */ /* 0x040fe400078e02ff */
[----:B------:R-:W-:-:S04]  /*0b30*/  IMAD.HI.U32 R9, P1, R5, R7, R8 ;  /* 0x0000000705097227 */ /* 0x000fc80007820008 */
[----:B------:R-:W-:Y:S01]  /*0b40*/  IMAD.HI.U32 R6, R5, R6, RZ ;  /* 0x0000000605067227 */ /* 0x000fe200078e00ff */
[----:B------:R-:W-:-:S03]  /*0b50*/  IADD3 R9, P2, PT, R10, R9, RZ ;  /* 0x000000090a097210 */ /* 0x000fc60007f5e0ff */
[----:B------:R-:W-:Y:S02]  /*0b60*/  IMAD.X R5, R6, 0x1, R5, P0 ;  /* 0x0000000106057824 */ /* 0x000fe400000e0605 */
[----:B------:R-:W-:-:S03]  /*0b70*/  IMAD.HI.U32 R6, R9, R2, RZ ;  /* 0x0000000209067227 */ /* 0x000fc600078e00ff */
[----:B------:R-:W-:Y:S01]  /*0b80*/  IADD3.X R5, PT, PT, RZ, RZ, R5, P2, P1 ;  /* 0x000000ffff057210 */ /* 0x000fe200017e2405 */
[----:B------:R-:W-:Y:S02]  /*0b90*/  IMAD.MOV.U32 R7, RZ, RZ, RZ ;  /* 0x000000ffff077224 */ /* 0x000fe400078e00ff */
[----:B------:R-:W-:-:S04]  /*0ba0*/  IMAD.WIDE.U32 R6, R9, R3, R6 ;  /* 0x0000000309067225 */ /* 0x000fc800078e0006 */
[C---:B------:R-:W-:Y:S02]  /*0bb0*/  IMAD R9, R5.reuse, R3, RZ ;  /* 0x0000000305097224 */ /* 0x040fe400078e02ff */
[----:B------:R-:W-:-:S04]  /*0bc0*/  IMAD.HI.U32 R6, P0, R5, R2, R6 ;  /* 0x0000000205067227 */ /* 0x000fc80007800006 */
[----:B------:R-:W-:Y:S01]  /*0bd0*/  IMAD.HI.U32 R5, R5, R3, RZ ;  /* 0x0000000305057227 */ /* 0x000fe200078e00ff */
[----:B------:R-:W-:-:S04]  /*0be0*/  IADD3 R9, P1, PT, R9, R6, RZ ;  /* 0x0000000609097210 */ /* 0x000fc80007f3e0ff */
[----:B------:R-:W-:Y:S01]  /*0bf0*/  IADD3.X R5, PT, PT, R5, RZ, RZ, P0, !PT ;  /* 0x000000ff05057210 */ /* 0x000fe200007fe4ff */
[----:B------:R-:W-:-:S04]  /*0c00*/  IMAD.WIDE.U32 R6, R9, UR8, RZ ;  /* 0x0000000809067c25 */ /* 0x000fc8000f8e00ff */
[----:B------:R-:W-:Y:S01]  /*0c10*/  IMAD.X R5, RZ, RZ, R5, P1 ;  /* 0x000000ffff057224 */ /* 0x000fe200008e0605 */
[----:B------:R-:W-:Y:S01]  /*0c20*/  IADD3 R12, P1, PT, -R6, R2, RZ ;  /* 0x00000002060c7210 */ /* 0x000fe20007f3e1ff */
[----:B------:R-:W-:-:S03]  /*0c30*/  IMAD R8, R9, UR9, R7 ;  /* 0x0000000909087c24 */ /* 0x000fc6000f8e0207 */
[C---:B------:R-:W-:Y:S01]  /*0c40*/  ISETP.GE.U32.AND P0, PT, R12.reuse, UR8, PT ;  /* 0x000000080c007c0c */ /* 0x040fe2000bf06070 */
[----:B------:R-:W-:Y:S01]  /*0c50*/  IMAD R8, R5, UR8, R8 ;  /* 0x0000000805087c24 */ /* 0x000fe2000f8e0208 */
[----:B------:R-:W-:-:S03]  /*0c60*/  IADD3 R7, P2, PT, R12, -UR8, RZ ;  /* 0x800000080c077c10 */ /* 0x000fc6000ff5e0ff */
[----:B------:R-:W-:Y:S01]  /*0c70*/  IMAD.X R11, R3, 0x1, ~R8, P1 ;  /* 0x00000001030b7824 */ /* 0x000fe200008e0e08 */
[----:B------:R-:W-:-:S04]  /*0c80*/  IADD3 R6, P1, PT, R9, 0x1, RZ ;  /* 0x0000000109067810 */ /* 0x000fc80007f3e0ff */
[C---:B------:R-:W-:Y:S02]  /*0c90*/  ISETP.GE.U32.AND.EX P0, PT, R11.reuse, UR9, PT, P0 ;  /* 0x000000090b007c0c */ /* 0x040fe4000bf06100 */
[----:B------:R-:W-:Y:S02]  /*0ca0*/  IADD3.X R8, PT, PT, RZ, R5, RZ, P1, !PT ;  /* 0x00000005ff087210 */ /* 0x000fe40000ffe4ff */
[----:B------:R-:W-:Y:S02]  /*0cb0*/  SEL R9, R6, R9, P0 ;  /* 0x0000000906097207 */ /* 0x000fe40000000000 */
[----:B------:R-:W-:Y:S02]  /*0cc0*/  IADD3.X R10, PT, PT, R11, ~UR9, RZ, P2, !PT ;  /* 0x800000090b0a7c10 */ /* 0x000fe400097fe4ff */
[----:B------:R-:W-:Y:S02]  /*0cd0*/  SEL R7, R7, R12, P0 ;  /* 0x0000000c07077207 */ /* 0x000fe40000000000 */
[----:B------:R-:W-:Y:S01]  /*0ce0*/  SEL R8, R8, R5, P0 ;  /* 0x0000000508087207 */ /* 0x000fe20000000000 */
[----:B------:R-:W-:Y:S01]  /*0cf0*/  HFMA2 R5, -RZ, RZ, 0, 0 ;  /* 0x00000000ff057431 */ /* 0x000fe200000001ff */
[----:B------:R-:W-:-:S02]  /*0d00*/  IADD3 R6, P2, PT, R9, 0x1, RZ ;  /* 0x0000000109067810 */ /* 0x000fc40007f5e0ff */
[----:B------:R-:W-:Y:S02]  /*0d10*/  SEL R10, R10, R11, P0 ;  /* 0x0000000b0a0a7207 */ /* 0x000fe40000000000 */
[----:B------:R-:W-:Y:S01]  /*0d20*/  ISETP.GE.U32.AND P0, PT, R7, UR8, PT ;  /* 0x0000000807007c0c */ /* 0x000fe2000bf06070 */
[----:B------:R-:W-:Y:S01]  /*0d30*/  IMAD.X R7, RZ, RZ, R8, P2 ;  /* 0x000000ffff077224 */ /* 0x000fe200010e0608 */
[----:B------:R-:W-:Y:S02]  /*0d40*/  ISETP.NE.U32.AND P1, PT, RZ, UR8, PT ;  /* 0x00000008ff007c0c */ /* 0x000fe4000bf25070 */
[----:B------:R-:W-:Y:S02]  /*0d50*/  ISETP.GE.U32.AND.EX P0, PT, R10, UR9, PT, P0 ;  /* 0x000000090a007c0c */ /* 0x000fe4000bf06100 */
[----:B------:R-:W-:Y:S02]  /*0d60*/  ISETP.NE.AND.EX P1, PT, RZ, UR9, PT, P1 ;  /* 0x00000009ff007c0c */ /* 0x000fe4000bf25310 */
[----:B------:R-:W-:-:S02]  /*0d70*/  SEL R6, R6, R9, P0 ;  /* 0x0000000906067207 */ /* 0x000fc40000000000 */
[----:B------:R-:W-:Y:S02]  /*0d80*/  SEL R7, R7, R8, P0 ;  /* 0x0000000807077207 */ /* 0x000fe40000000000 */
[----:B------:R-:W-:Y:S02]  /*0d90*/  SEL R6, R6, 0xffffffff, P1 ;  /* 0xffffffff06067807 */ /* 0x000fe40000800000 */
[----:B------:R-:W-:Y:S01]  /*0da0*/  SEL R7, R7, 0xffffffff, P1 ;  /* 0xffffffff07077807 */ /* 0x000fe20000800000 */
[----:B------:R-:W-:Y:S06]  /*0db0*/  RET.REL.NODEC R4 `(triu_u64) ;  /* 0xfffffff004907950 */ /* 0x000fec0003c3ffff */
.L_x_11:
[----:B------:R-:W-:-:S00]  /*0dc0*/  BRA `(.L_x_11) ;  /* 0xfffffffc00fc7947 */ /* 0x000fc0000383ffff */
[----:B------:R-:W-:-:S00]  /*0dd0*/  NOP ;  /* 0x0000000000007918 */ /* 0x000fc00000000000 */
        /* <DEDUP_REMOVED lines=10> */
.L_x_132:


//--------------------- .text.triu_u32            --------------------------
	.section	.text.triu_u32,"ax",@progbits
	.align	128
        .global         triu_u32
        .type           triu_u32,@function
        .size           triu_u32,(.L_x_133 - triu_u32)
        .other          triu_u32,@"STO_CUDA_ENTRY STV_DEFAULT"
triu_u32:
.text.triu_u32:
        /* <DEDUP_REMOVED lines=32> */
.L_x_17:
        /* <DEDUP_REMOVED lines=27> */
.L_x_15:
[----:B------:R-:W-:-:S07]  /*03b0*/  MOV R4, 0x3d0 ;  /* 0x000003d000047802 */ /* 0x000fce0000000f00 */
[----:B01---5:R-:W-:Y:S05]  /*03c0*/  CALL.REL.NOINC `($__internal_1_$__cuda_sm20_div_u64) ;  /* 0x0000000400607944 */ /* 0x023fea0003c00000 */
        /* <DEDUP_REMOVED lines=9> */
.L_x_16:
[----:B-1---5:R-:W-:Y:S05]  /*0460*/  BSYNC.RECONVERGENT B1 ;  /* 0x0000000000017941 */ /* 0x022fea0003800200 */
.L_x_14:
[----:B------:R-:W-:-:S04]  /*0470*/  IADD3 R4, P1, PT, R4, UR19, RZ ;  /* 0x0000001304047c10 */ /* 0x000fc8000ff3e0ff */
[----:B------:R-:W-:Y:S02]  /*0480*/  ISETP.GT.U32.AND P0, PT, R9, R4, PT ;  /* 0x000000040900720c */ /* 0x000fe40003f04070 */
[----:B------:R-:W-:-:S04]  /*0490*/  IADD3.X R4, PT, PT, R5, UR10, RZ, P1, !PT ;  /* 0x0000000a05047c10 */ /* 0x000fc80008ffe4ff */
[----:B------:R-:W-:Y:S02]  /*04a0*/  ISETP.GT.U32.AND.EX P0, PT, R11, R4, PT, P0 ;  /* 0x000000040b00720c */ /* 0x000fe40003f04100 */
[----:B------:R-:W-:-:S04]  /*04b0*/  LEA R4, P1, R2, UR16, 0x2 ;  /* 0x0000001002047c11 */ /* 0x000fc8000f8210ff */
[----:B------:R-:W-:-:S07]  /*04c0*/  LEA.HI.X R5, R2, UR17, R3, 0x2, P1 ;  /* 0x0000001102057c11 */ /* 0x000fce00088f1403 */
[----:B------:R-:W-:-:S05]  /*04d0*/  @!P0 IMAD.MOV.U32 R7, RZ, RZ, 0x1 ;  /* 0x00000001ff078424 */ /* 0x000fca00078e00ff */
[----:B------:R2:W-:Y:S04]  /*04e0*/  @!P0 STG.E desc[UR14][R4.64], R7 ;  /* 0x0000000704008986 */ /* 0x0005e8000c10190e */
[----:B------:R2:W-:Y:S01]  /*04f0*/  @P0 STG.E desc[UR14][R4.64], RZ ;  /* 0x000000ff04000986 */ /* 0x0005e2000c10190e */
[----:B------:R-:W-:-:S04]  /*0500*/  IADD3 R2, P0, PT, R0, R2, RZ ;  /* 0x0000000200027210 */ /* 0x000fc80007f1e0ff */
[----:B------:R-:W-:Y:S02]  /*0510*/  IADD3.X R3, PT, PT, RZ, R3, RZ, P0, !PT ;  /* 0x00000003ff037210 */ /* 0x000fe400007fe4ff */
[----:B------:R-:W-:-:S04]  /*0520*/  ISETP.GE.U32.AND P0, PT, R2, UR4, PT ;  /* 0x0000000402007c0c */ /* 0x000fc8000bf06070 */
[----:B------:R-:W-:-:S13]  /*0530*/  ISETP.GE.U32.AND.EX P0, PT, R3, UR12, PT, P0 ;  /* 0x0000000c03007c0c */ /* 0x000fda000bf06100 */
[----:B--2---:R-:W-:Y:S05]  /*0540*/  @!P0 BRA `(.L_x_17) ;  /* 0xfffffffc002c8947 */ /* 0x004fea000383ffff */
[----:B------:R-:W-:Y:S05]  /*0550*/  BSYNC.RECONVERGENT B0 ;  /* 0x0000000000007941 */ /* 0x000fea0003800200 */
.L_x_13:
[----:B------:R-:W-:Y:S05]  /*0560*/  EXIT ;  /* 0x000000000000794d */ /* 0x000fea0003800000 */
.L_x_12:
[----:B------:R-:W-:Y:S01]  /*0570*/  BSSY.RECONVERGENT B0, `(.L_x_18) ;  /* 0x000003c000007945 */ /* 0x000fe20003800200 */
[----:B------:R-:W-:Y:S01]  /*0580*/  UIADD3 UR11, UP0, UPT, UR11, -0x1, URZ ;  /* 0xffffffff0b0b7890 */ /* 0x000fe2000ff1e0ff */
[----:B------:R-:W2:Y:S01]  /*0590*/  LDCU UR13, c[0x0][0x394] ;  /* 0x00007280ff0d77ac */ /* 0x000ea20008000800 */
[----:B0-----:R-:W0:Y:S01]  /*05a0*/  LDCU UR16, c[0x0][0x390] ;  /* 0x00007200ff1077ac */ /* 0x001e220008000800 */
[----:B-1----:R-:W1:Y:S01]  /*05b0*/  LDCU.64 UR18, c[0x0][0x390] ;  /* 0x00007200ff1277ac */ /* 0x002e620008000a00 */
[----:B------:R-:W3:Y:S01]  /*05c0*/  LDCU.64 UR20, c[0x0][0x380] ;  /* 0x00007000ff1477ac */ /* 0x000ee20008000a00 */
[----:B------:R-:W-:-:S12]  /*05d0*/  UIADD3.X UR10, UPT, UPT, UR10, -0x1, URZ, UP0, !UPT ;  /* 0xffffffff0a0a7890 */ /* 0x000fd800087fe4ff */
.L_x_22:
[----:B--2---:R-:W-:Y:S01]  /*05e0*/  LOP3.LUT R4, R3, UR13, RZ, 0xfc, !PT ;  /* 0x0000000d03047c12 */ /* 0x004fe2000f8efcff */
[----:B------:R-:W-:Y:S03]  /*05f0*/  BSSY.RECONVERGENT B1, `(.L_x_19) ;  /* 0x0000025000017945 */ /* 0x000fe60003800200 */
[----:B------:R-:W-:-:S13]  /*0600*/  ISETP.NE.U32.AND P0, PT, R4, RZ, PT ;  /* 0x000000ff0400720c */ /* 0x000fda0003f05070 */
[----:B------:R-:W-:Y:S05]  /*0610*/  @P0 BRA `(.L_x_20) ;  /* 0x00000000005c0947 */ /* 0x000fea0003800000 */
[----:B0-----:R-:W0:Y:S01]  /*0620*/  I2F.U32.RP R6, UR16 ;  /* 0x0000001000067d06 */ /* 0x001e220008209000 */
[----:B------:R-:W-:Y:S01]  /*0630*/  HFMA2 R4, -RZ, RZ, 0, 0 ;  /* 0x00000000ff047431 */ /* 0x000fe200000001ff */
[----:B------:R-:W-:Y:S02]  /*0640*/  ISETP.NE.U32.AND P2, PT, RZ, UR16, PT ;  /* 0x00000010ff007c0c */ /* 0x000fe4000bf45070 */
[----:B------:R-:W-:-:S04]  /*0650*/  MOV R11, RZ ;  /* 0x000000ff000b7202 */ /* 0x000fc80000000f00 */
[----:B0-----:R-:W0:Y:S02]  /*0660*/  MUFU.RCP R6, R6 ;  /* 0x0000000600067308 */ /* 0x001e240000001000 */
[----:B0-----:R-:W-:-:S06]  /*0670*/  VIADD R7, R6, 0xffffffe ;  /* 0x0ffffffe06077836 */ /* 0x001fcc0000000000 */
[----:B------:R-:W0:Y:S02]  /*0680*/  F2I.FTZ.U32.TRUNC.NTZ R5, R7 ;  /* 0x0000000700057305 */ /* 0x000e24000021f000 */
[----:B0-----:R-:W-:-:S04]  /*0690*/  IMAD.MOV R9, RZ, RZ, -R5 ;  /* 0x000000ffff097224 */ /* 0x001fc800078e0a05 */
[----:B------:R-:W-:-:S04]  /*06a0*/  IMAD R9, R9, UR16, RZ ;  /* 0x0000001009097c24 */ /* 0x000fc8000f8e02ff */
[----:B------:R-:W-:-:S06]  /*06b0*/  IMAD.HI.U32 R9, R5, R9, R4 ;  /* 0x0000000905097227 */ /* 0x000fcc00078e0004 */
[----:B------:R-:W-:-:S04]  /*06c0*/  IMAD.HI.U32 R4, R9, R2, RZ ;  /* 0x0000000209047227 */ /* 0x000fc800078e00ff */
[----:B------:R-:W-:-:S04]  /*06d0*/  IMAD.MOV R5, RZ, RZ, -R4 ;  /* 0x000000ffff057224 */ /* 0x000fc800078e0a04 */
[----:B------:R-:W-:-:S05]  /*06e0*/  IMAD R5, R5, UR16, R2 ;  /* 0x0000001005057c24 */ /* 0x000fca000f8e0202 */
[----:B------:R-:W-:-:S13]  /*06f0*/  ISETP.GE.U32.AND P0, PT, R5, UR16, PT ;  /* 0x0000001005007c0c */ /* 0x000fda000bf06070 */
[----:B------:R-:W-:Y:S01]  /*0700*/  @P0 VIADD R5, R5, -UR16 ;  /* 0x8000001005050c36 */ /* 0x000fe20008000000 */
[----:B------:R-:W-:-:S04]  /*0710*/  @P0 IADD3 R4, PT, PT, R4, 0x1, RZ ;  /* 0x0000000104040810 */ /* 0x000fc80007ffe0ff */
[----:B------:R-:W-:Y:S01]  /*0720*/  ISETP.GE.U32.AND P1, PT, R5, UR16, PT ;  /* 0x0000001005007c0c */ /* 0x000fe2000bf26070 */
[----:B------:R-:W-:-:S12]  /*0730*/  IMAD.MOV.U32 R5, RZ, RZ, RZ ;  /* 0x000000ffff057224 */ /* 0x000fd800078e00ff */
[----:B------:R-:W-:Y:S01]  /*0740*/  @P1 VIADD R4, R4, 0x1 ;  /* 0x0000000104041836 */ /* 0x000fe20000000000 */
[----:B------:R-:W-:-:S05]  /*0750*/  @!P2 LOP3.LUT R4, RZ, UR16, RZ, 0x33, !PT ;  /* 0x00000010ff04ac12 */ /* 0x000fca000f8e33ff */
[----:B------:R-:W-:-:S04]  /*0760*/  IMAD.MOV R9, RZ, RZ, -R4 ;  /* 0x000000ffff097224 */ /* 0x000fc800078e0a04 */
[----:B------:R-:W-:Y:S01]  /*0770*/  IMAD R9, R9, UR16, R2 ;  /* 0x0000001009097c24 */ /* 0x000fe2000f8e0202 */
[----:B------:R-:W-:Y:S06]  /*0780*/  BRA `(.L_x_21) ;  /* 0x00000000002c7947 */ /* 0x000fec0003800000 */
.L_x_20:
[----:B------:R-:W-:-:S07]  /*0790*/  MOV R4, 0x7b0 ;  /* 0x000007b000047802 */ /* 0x000fce0000000f00 */
[----:B01-3-5:R-:W-:Y:S05]  /*07a0*/  CALL.REL.NOINC `($__internal_1_$__cuda_sm20_div_u64) ;  /* 0x0000000000687944 */ /* 0x02bfea0003c00000 */
[----:B------:R-:W-:-:S05]  /*07b0*/  IADD3 R9, P0, PT, RZ, -R6, RZ ;  /* 0x80000006ff097210 */ /* 0x000fca0007f1e0ff */
[----:B------:R-:W-:-:S04]  /*07c0*/  IMAD.X R4, RZ, RZ, ~R7, P0 ;  /* 0x000000ffff047224 */ /* 0x000fc800000e0e07 */
[----:B------:R-:W-:Y:S02]  /*07d0*/  IMAD R8, R4, UR18, RZ ;  /* 0x0000001204087c24 */ /* 0x000fe4000f8e02ff */
[----:B------:R-:W-:-:S04]  /*07e0*/  IMAD.WIDE.U32 R4, R9, UR18, R2 ;  /* 0x0000001209047c25 */ /* 0x000fc8000f8e0002 */
[----:B------:R-:W-:Y:S01]  /*07f0*/  IMAD R11, R9, UR19, R8 ;  /* 0x00000013090b7c24 */ /* 0x000fe2000f8e0208 */
[----:B------:R-:W-:Y:S01]  /*0800*/  MOV R9, R4 ;  /* 0x0000000400097202 */ /* 0x000fe20000000f00 */
[----:B------:R-:W-:Y:S02]  /*0810*/  IMAD.MOV.U32 R4, RZ, RZ, R6 ;  /* 0x000000ffff047224 */ /* 0x000fe400078e0006 */
[----:B------:R-:W-:Y:S01]  /*0820*/  IMAD.IADD R11, R11, 0x1, R5 ;  /* 0x000000010b0b7824 */ /* 0x000fe200078e0205 */
[----:B------:R-:W-:-:S07]  /*0830*/  MOV R5, R7 ;  /* 0x0000000700057202 */ /* 0x000fce0000000f00 */
.L_x_21:
[----:B-1-3-5:R-:W-:Y:S05]  /*0840*/  BSYNC.RECONVERGENT B1 ;  /* 0x0000000000017941 */ /* 0x02afea0003800200 */
.L_x_19:
[----:B------:R-:W-:-:S04]  /*0850*/  IADD3 R4, P1, PT, R4, UR11, RZ ;  /* 0x0000000b04047c10 */ /* 0x000fc8000ff3e0ff */
[----:B------:R-:W-:Y:S02]  /*0860*/  ISETP.GT.U32.AND P0, PT, R9, R4, PT ;  /* 0x000000040900720c */ /* 0x000fe40003f04070 */
[----:B------:R-:W-:-:S04]  /*0870*/  IADD3.X R4, PT, PT, R5, UR10, RZ, P1, !PT ;  /* 0x0000000a05047c10 */ /* 0x000fc80008ffe4ff */
[----:B------:R-:W-:Y:S02]  /*0880*/  ISETP.GT.U32.AND.EX P0, PT, R11, R4, PT, P0 ;  /* 0x000000040b00720c */ /* 0x000fe40003f04100 */
[----:B------:R-:W-:-:S04]  /*0890*/  LEA R4, P1, R2, UR20, 0x2 ;  /* 0x0000001402047c11 */ /* 0x000fc8000f8210ff */
[----:B------:R-:W-:-:S07]  /*08a0*/  LEA.HI.X R5, R2, UR21, R3, 0x2, P1 ;  /* 0x0000001502057c11 */ /* 0x000fce00088f1403 */
[----:B------:R-:W-:Y:S01]  /*08b0*/  @P0 IMAD.MOV.U32 R7, RZ, RZ, 0x1 ;  /* 0x00000001ff070424 */ /* 0x000fe200078e00ff */
[----:B------:R4:W-:Y:S04]  /*08c0*/  @!P0 STG.E desc[UR14][R4.64], RZ ;  /* 0x000000ff04008986 */ /* 0x0009e8000c10190e */
[----:B------:R4:W-:Y:S01]  /*08d0*/  @P0 STG.E desc[UR14][R4.64], R7 ;  /* 0x0000000704000986 */ /* 0x0009e2000c10190e */
[----:B------:R-:W-:-:S05]  /*08e0*/  IADD3 R2, P0, PT, R0, R2, RZ ;  /* 0x0000000200027210 */ /* 0x000fca0007f1e0ff */
[----:B------:R-:W-:Y:S01]  /*08f0*/  IMAD.X R3, RZ, RZ, R3, P0 ;  /* 0x000000ffff037224 */ /* 0x000fe200000e0603 */
[----:B------:R-:W-:-:S04]  /*0900*/  ISETP.GE.U32.AND P0, PT, R2, UR4, PT ;  /* 0x0000000402007c0c */ /* 0x000fc8000bf06070 */
[----:B------:R-:W-:-:S13]  /*0910*/  ISETP.GE.U32.AND.EX P0, PT, R3, UR12, PT, P0 ;  /* 0x0000000c03007c0c */ /* 0x000fda000bf06100 */
[----:B----4-:R-:W-:Y:S05]  /*0920*/  @!P0 BRA `(.L_x_22) ;  /* 0xfffffffc002c8947 */ /* 0x010fea000383ffff */
[----:B------:R-:W-:Y:S05]  /*0930*/  BSYNC.RECONVERGENT B0 ;  /* 0x0000000000007941 */ /* 0x000fea0003800200 */
.L_x_18:
[----:B------:R-:W-:Y:S05]  /*0940*/  EXIT ;  /* 0x000000000000794d */ /* 0x000fea0003800000 */
        .weak           $__internal_1_$__cuda_sm20_div_u64
        .type           $__internal_1_$__cuda_sm20_div_u64,@function
        .size           $__internal_1_$__cuda_sm20_div_u64,(.L_x_133 - $__internal_1_$__cuda_sm20_div_u64)
$__internal_1_$__cuda_sm20_div_u64:
[----:B------:R-:W-:Y:S01]  /*0950*/  UMOV UR6, UR8 ;  /* 0x0000000800067c82 */ /* 0x000fe20008000000 */
[----:B------:R-:W-:Y:S02]  /*0960*/  UMOV UR7, UR9 ;  /* 0x0000000900077c82 */ /* 0x000fe40008000000 */
[----:B------:R-:W0:Y:S08]  /*0970*/  I2F.U64.RP R5, UR6 ;  /* 0x0000000600057d12 */ /* 0x000e300008309000 */
[----:B0-----:R-:W0:Y:S02]  /*0980*/  MUFU.RCP R5, R5 ;  /* 0x0000000500057308 */ /* 0x001e240000001000 */
[----:B0-----:R-:W-:-:S06]  /*0990*/  IADD3 R6, PT, PT, R5, 0x1ffffffe, RZ ;  /* 0x1ffffffe05067810 */ /* 0x001fcc0007ffe0ff */
[----:B------:R-:W0:Y:S02]  /*09a0*/  F2I.U64.TRUNC R6, R6 ;  /* 0x0000000600067311 */ /* 0x000e24000020d800 */
[----:B0-----:R-:W-:-:S04]  /*09b0*/  IMAD.WIDE.U32 R8, R6, UR8, RZ ;  /* 0x0000000806087c25 */ /* 0x001fc8000f8e00ff */
[----:B------:R-:W-:Y:S01]  /*09c0*/  IMAD R9, R6, UR9, R9 ;  /* 0x0000000906097c24 */ /* 0x000fe2000f8e0209 */
[----:B------:R-:W-:-:S03]  /*09d0*/  IADD3 R11, P0, PT, RZ, -R8, RZ ;  /* 0x80000008ff0b7210 */ /* 0x000fc60007f1e0ff */
[----:B------:R-:W-:Y:S02]  /*09e0*/  IMAD R9, R7, UR8, R9 ;  /* 0x0000000807097c24 */ /* 0x000fe4000f8e0209 */
[----:B------:R-:W-:-:S04]  /*09f0*/  IMAD.HI.U32 R8, R6, R11, RZ ;  /* 0x0000000b06087227 */ /* 0x000fc800078e00ff */
[----:B------:R-:W-:Y:S02]  /*0a00*/  IMAD.X R13, RZ, RZ, ~R9, P0 ;  /* 0x000000ffff0d7224 */ /* 0x000fe400000e0e09 */
[----:B------:R-:W-:Y:S02]  /*0a10*/  IMAD.MOV.U32 R9, RZ, RZ, R6 ;  /* 0x000000ffff097224 */ /* 0x000fe400078e0006 */
[-C--:B------:R-:W-:Y:S02]  /*0a20*/  IMAD R15, R7, R13.reuse, RZ ;  /* 0x0000000d070f7224 */ /* 0x080fe400078e02ff */
[----:B------:R-:W-:-:S04]  /*0a30*/  IMAD.WIDE.U32 R8, P0, R6, R13, R8 ;  /* 0x0000000d06087225 */ /* 0x000fc80007800008 */
[----:B------:R-:W-:-:S04]  /*0a40*/  IMAD.HI.U32 R5, R7, R13, RZ ;  /* 0x0000000d07057227 */ /* 0x000fc800078e00ff */
[----:B------:R-:W-:Y:S01]  /*0a50*/  IMAD.HI.U32 R8, P1, R7, R11, R8 ;  /* 0x0000000b07087227 */ /* 0x000fe20007820008 */
[----:B------:R-:W-:-:S04]  /*0a60*/  IADD3.X R5, PT, PT, R5, R7, RZ, P0, !PT ;  /* 0x0000000705057210 */ /* 0x000fc800007fe4ff */
[----:B------:R-:W-:-:S04]  /*0a70*/  IADD3 R9, P2, PT, R15, R8, RZ ;  /* 0x000000080f097210 */ /* 0x000fc80007f5e0ff */
[----:B------:R-:W-:Y:S01]  /*0a80*/  IADD3.X R5, PT, PT, RZ, RZ, R5, P2, P1 ;  /* 0x000000ffff057210 */ /* 0x000fe200017e2405 */
[----:B------:R-:W-:-:S04]  /*0a90*/  IMAD.WIDE.U32 R6, R9, UR8, RZ ;  /* 0x0000000809067c25 */ /* 0x000fc8000f8e00ff */
[----:B------:R-:W-:Y:S01]  /*0aa0*/  IMAD R8, R9, UR9, R7 ;  /* 0x0000000909087c24 */ /* 0x000fe2000f8e0207 */
[----:B------:R-:W-:-:S03]  /*0ab0*/  IADD3 R7, P0, PT, RZ, -R6, RZ ;  /* 0x80000006ff077210 */ /* 0x000fc60007f1e0ff */
[----:B------:R-:W-:Y:S02]  /*0ac0*/  IMAD R6, R5, UR8, R8 ;  /* 0x0000000805067c24 */ /* 0x000fe4000f8e0208 */
[----:B------:R-:W-:-:S04]  /*0ad0*/  IMAD.HI.U32 R8, R9, R7, RZ ;  /* 0x0000000709087227 */ /* 0x000fc800078e00ff */
[----:B------:R-:W-:-:S04]  /*0ae0*/  IMAD.X R6, RZ, RZ, ~R6, P0 ;  /* 0x000000ffff067224 */ /* 0x000fc800000e0e06 */
[----:B------:R-:W-:-:S04]  /*0af0*/  IMAD.WIDE.U32 R8, P0, R9, R6, R8 ;  /* 0x0000000609087225 */ /* 0x000fc80007800008 */
[C---:B------:R-:W-:Y:S02]  /*0b00*/  IMAD R10, R5.reuse, R6, RZ ;  /* 0x00000006050a7224 */ /* 0x040fe400078e02ff */
[----:B------:R-:W-:-:S04]  /*0b10*/  IMAD.HI.U32 R9, P1, R5, R7, R8 ;  /* 0x0000000705097227 */ /* 0x000fc80007820008 */
[----:B------:R-:W-:Y:S02]  /*0b20*/  HFMA2 R7, -RZ, RZ, 0, 0 ;  /* 0x00000000ff077431 */ /* 0x000fe400000001ff */
[----:B------:R-:W-:Y:S01]  /*0b30*/  IMAD.HI.U32 R6, R5, R6, RZ ;  /* 0x0000000605067227 */ /* 0x000fe200078e00ff */
[----:B------:R-:W-:-:S03]  /*0b40*/  IADD3 R9, P2, PT, R10, R9, RZ ;  /* 0x000000090a097210 */ /* 0x000fc60007f5e0ff */
[----:B------:R-:W-:Y:S02]  /*0b50*/  IMAD.X R5, R6, 0x1, R5, P0 ;  /* 0x0000000106057824 */ /* 0x000fe400000e0605 */
[----:B------:R-:W-:-:S03]  /*0b60*/  IMAD.HI.U32 R6, R9, R2, RZ ;  /* 0x0000000209067227 */ /* 0x000fc600078e00ff */
[----:B------:R-:W-:Y:S01]  /*0b70*/  IADD3.X R5, PT, PT, RZ, RZ, R5, P2, P1 ;  /* 0x000000ffff057210 */ /* 0x000fe200017e2405 */
[----:B------:R-:W-:-:S04]  /*0b80*/  IMAD.WIDE.U32 R6, R9, R3, R6 ;  /* 0x0000000309067225 */ /* 0x000fc800078e0006 */
[C---:B------:R-:W-:Y:S02]  /*0b90*/  IMAD R9, R5.reuse, R3, RZ ;  /* 0x0000000305097224 */ /* 0x040fe400078e02ff */
[----:B------:R-:W-:-:S04]  /*0ba0*/  IMAD.HI.U32 R6, P0, R5, R2, R6 ;  /* 0x0000000205067227 */ /* 0x000fc80007800006 */
[----:B------:R-:W-:Y:S01]  /*0bb0*/  IMAD.HI.U32 R5, R5, R3, RZ ;  /* 0x0000000305057227 */ /* 0x000fe200078e00ff */
[----:B------:R-:W-:-:S03]  /*0bc0*/  IADD3 R9, P1, PT, R9, R6, RZ ;  /* 0x0000000609097210 */ /* 0x000fc60007f3e0ff */
[----:B------:R-:W-:Y:S02]  /*0bd0*/  IMAD.X R5, RZ, RZ, R5, P0 ;  /* 0x000000ffff057224 */ /* 0x000fe400000e0605 */
[----:B------:R-:W-:-:S04]  /*0be0*/  IMAD.WIDE.U32 R6, R9, UR8, RZ ;  /* 0x0000000809067c25 */ /* 0x000fc8000f8e00ff */
[----:B------:R-:W-:Y:S01]  /*0bf0*/  IMAD.X R5, RZ, RZ, R5, P1 ;  /* 0x000000ffff057224 */ /* 0x000fe200008e0605 */
[----:B------:R-:W-:Y:S01]  /*0c00*/  IADD3 R12, P1, PT, -R6, R2, RZ ;  /* 0x00000002060c7210 */ /* 0x000fe20007f3e1ff */
[----:B------:R-:W-:-:S03]  /*0c10*/  IMAD R8, R9, UR9, R7 ;  /* 0x0000000909087c24 */ /* 0x000fc6000f8e0207 */
[C---:B------:R-:W-:Y:S01]  /*0c20*/  ISETP.GE.U32.AND P0, PT, R12.reuse, UR8, PT ;  /* 0x000000080c007c0c */ /* 0x040fe2000bf06070 */
[----:B------:R-:W-:Y:S01]  /*0c30*/  IMAD R8, R5, UR8, R8 ;  /* 0x0000000805087c24 */ /* 0x000fe2000f8e0208 */
[----:B------:R-:W-:-:S04]  /*0c40*/  IADD3 R7, P2, PT, R12, -UR8, RZ ;  /* 0x800000080c077c10 */ /* 0x000fc8000ff5e0ff */
[----:B------:R-:W-:Y:S02]  /*0c50*/  IADD3.X R11, PT, PT, ~R8, R3, RZ, P1, !PT ;  /* 0x00000003080b7210 */ /* 0x000fe40000ffe5ff */
[----:B------:R-:W-:Y:S02]  /*0c60*/  IADD3 R6, P1, PT, R9, 0x1, RZ ;  /* 0x0000000109067810 */ /* 0x000fe40007f3e0ff */
[C---:B------:R-:W-:Y:S02]  /*0c70*/  ISETP.GE.U32.AND.EX P0, PT, R11.reuse, UR9, PT, P0 ;  /* 0x000000090b007c0c */ /* 0x040fe4000bf06100 */
[----:B------:R-:W-:Y:S01]  /*0c80*/  IADD3.X R10, PT, PT, R11, ~UR9, RZ, P2, !PT ;  /* 0x800000090b0a7c10 */ /* 0x000fe200097fe4ff */
[----:B------:R-:W-:Y:S01]  /*0c90*/  IMAD.X R8, RZ, RZ, R5, P1 ;  /* 0x000000ffff087224 */ /* 0x000fe200008e0605 */
[----:B------:R-:W-:Y:S02]  /*0ca0*/  SEL R9, R6, R9, P0 ;  /* 0x0000000906097207 */ /* 0x000fe40000000000 */
[----:B------:R-:W-:-:S02]  /*0cb0*/  SEL R7, R7, R12, P0 ;  /* 0x0000000c07077207 */ /* 0x000fc40000000000 */
[----:B------:R-:W-:Y:S02]  /*0cc0*/  SEL R8, R8, R5, P0 ;  /* 0x0000000508087207 */ /* 0x000fe40000000000 */
[----:B------:R-:W-:Y:S02]  /*0cd0*/  IADD3 R6, P2, PT, R9, 0x1, RZ ;  /* 0x0000000109067810 */ /* 0x000fe40007f5e0ff */
[----:B------:R-:W-:Y:S02]  /*0ce0*/  SEL R10, R10, R11, P0 ;  /* 0x0000000b0a0a7207 */ /* 0x000fe40000000000 */
[----:B------:R-:W-:Y:S01]  /*0cf0*/  ISETP.GE.U32.AND P0, PT, R7, UR8, PT ;  /* 0x0000000807007c0c */ /* 0x000fe2000bf06070 */
[----:B------:R-:W-:Y:S01]  /*0d00*/  IMAD.X R7, RZ, RZ, R8, P2 ;  /* 0x000000ffff077224 */ /* 0x000fe200010e0608 */
[----:B------:R-:W-:Y:S02]  /*0d10*/  ISETP.NE.U32.AND P1, PT, RZ, UR8, PT ;  /* 0x00000008ff007c0c */ /* 0x000fe4000bf25070 */
[----:B------:R-:W-:-:S02]  /*0d20*/  ISETP.GE.U32.AND.EX P0, PT, R10, UR9, PT, P0 ;  /* 0x000000090a007c0c */ /* 0x000fc4000bf06100 */
[----:B------:R-:W-:Y:S02]  /*0d30*/  MOV R5, 0x0 ;  /* 0x0000000000057802 */ /* 0x000fe40000000f00 */
[----:B------:R-:W-:Y:S02]  /*0d40*/  ISETP.NE.AND.EX P1, PT, RZ, UR9, PT, P1 ;  /* 0x00000009ff007c0c */ /* 0x000fe4000bf25310 */
[----:B------:R-:W-:Y:S02]  /*0d50*/  SEL R6, R6, R9, P0 ;  /* 0x0000000906067207 */ /* 0x000fe40000000000 */
[----:B------:R-:W-:Y:S02]  /*0d60*/  SEL R7, R7, R8, P0 ;  /* 0x0000000807077207 */ /* 0x000fe40000000000 */
[----:B------:R-:W-:Y:S02]  /*0d70*/  SEL R6, R6, 0xffffffff, P1 ;  /* 0xffffffff06067807 */ /* 0x000fe40000800000 */
[----:B------:R-:W-:Y:S01]  /*0d80*/  SEL R7, R7, 0xffffffff, P1 ;  /* 0xffffffff07077807 */ /* 0x000fe20000800000 */
[----:B------:R-:W-:Y:S06]  /*0d90*/  RET.REL.NODEC R4 `(triu_u32) ;  /* 0xfffffff004987950 */ /* 0x000fec0003c3ffff */
.L_x_23:
        /* <DEDUP_REMOVED lines=14> */
.L_x_133:


//--------------------- .text.triu_u16            --------------------------
	.section	.text.triu_u16,"ax",@progbits
	.align	128
        .global         triu_u16
        .type           triu_u16,@function
        .size           triu_u16,(.L_x_134 - triu_u16)
        .other          triu_u16,@"STO_CUDA_ENTRY STV_DEFAULT"
triu_u16:
.text.triu_u16:
        /* <DEDUP_REMOVED lines=32> */
.L_x_29:
        /* <DEDUP_REMOVED lines=27> */
.L_x_27:
[----:B------:R-:W-:-:S07]  /*03b0*/  MOV R4, 0x3d0 ;  /* 0x000003d000047802 */ /* 0x000fce0000000f00 */
[----:B01---5:R-:W-:Y:S05]  /*03c0*/  CALL.REL.NOINC `($__internal_2_$__cuda_sm20_div_u64) ;  /* 0x0000000400607944 */ /* 0x023fea0003c00000 */
        /* <DEDUP_REMOVED lines=9> */
.L_x_28:
[----:B-1---5:R-:W-:Y:S05]  /*0460*/  BSYNC.RECONVERGENT B1 ;  /* 0x0000000000017941 */ /* 0x022fea0003800200 */
.L_x_26:
[----:B------:R-:W-:Y:S01]  /*0470*/  IADD3 R4, P1, PT, R4, UR19, RZ ;  /* 0x0000001304047c10 */ /* 0x000fe2000ff3e0ff */
[----:B------:R-:W-:-:S03]  /*0480*/  IMAD.MOV.U32 R6, RZ, RZ, 0x1 ;  /* 0x00000001ff067424 */ /* 0x000fc600078e00ff */
[----:B------:R-:W-:Y:S02]  /*0490*/  ISETP.GT.U32.AND P0, PT, R9, R4, PT ;  /* 0x000000040900720c */ /* 0x000fe40003f04070 */
[----:B------:R-:W-:-:S04]  /*04a0*/  IADD3.X R4, PT, PT, R5, UR10, RZ, P1, !PT ;  /* 0x0000000a05047c10 */ /* 0x000fc80008ffe4ff */
[----:B------:R-:W-:Y:S02]  /*04b0*/  ISETP.GT.U32.AND.EX P0, PT, R11, R4, PT, P0 ;  /* 0x000000040b00720c */ /* 0x000fe40003f04100 */
[----:B------:R-:W-:-:S04]  /*04c0*/  LEA R4, P1, R2, UR16, 0x1 ;  /* 0x0000001002047c11 */ /* 0x000fc8000f8208ff */
[----:B------:R-:W-:-:S07]  /*04d0*/  LEA.HI.X R5, R2, UR17, R3, 0x1, P1 ;  /* 0x0000001102057c11 */ /* 0x000fce00088f0c03 */
[----:B------:R2:W-:Y:S04]  /*04e0*/  @!P0 STG.E.U16 desc[UR14][R4.64], R6 ;  /* 0x0000000604008986 */ /* 0x0005e8000c10150e */
[----:B------:R2:W-:Y:S01]  /*04f0*/  @P0 STG.E.U16 desc[UR14][R4.64], RZ ;  /* 0x000000ff04000986 */ /* 0x0005e2000c10150e */
[----:B------:R-:W-:-:S04]  /*0500*/  IADD3 R2, P0, PT, R0, R2, RZ ;  /* 0x0000000200027210 */ /* 0x000fc80007f1e0ff */
[----:B------:R-:W-:Y:S02]  /*0510*/  IADD3.X R3, PT, PT, RZ, R3, RZ, P0, !PT ;  /* 0x00000003ff037210 */ /* 0x000fe400007fe4ff */
[----:B------:R-:W-:-:S04]  /*0520*/  ISETP.GE.U32.AND P0, PT, R2, UR4, PT ;  /* 0x0000000402007c0c */ /* 0x000fc8000bf06070 */
[----:B------:R-:W-:-:S13]  /*0530*/  ISETP.GE.U32.AND.EX P0, PT, R3, UR12, PT, P0 ;  /* 0x0000000c03007c0c */ /* 0x000fda000bf06100 */
[----:B--2---:R-:W-:Y:S05]  /*0540*/  @!P0 BRA `(.L_x_29) ;  /* 0xfffffffc002c8947 */ /* 0x004fea000383ffff */
[----:B------:R-:W-:Y:S05]  /*0550*/  BSYNC.RECONVERGENT B0 ;  /* 0x0000000000007941 */ /* 0x000fea0003800200 */
.L_x_25:
[----:B------:R-:W-:Y:S05]  /*0560*/  EXIT ;  /* 0x000000000000794d */ /* 0x000fea0003800000 */
.L_x_24:
[----:B------:R-:W-:Y:S01]  /*0570*/  BSSY.RECONVERGENT B0, `(.L_x_30) ;  /* 0x000003c000007945 */ /* 0x000fe20003800200 */
[----:B------:R-:W-:Y:S01]  /*0580*/  UIADD3 UR11, UP0, UPT, UR11, -0x1, URZ ;  /* 0xffffffff0b0b7890 */ /* 0x000fe2000ff1e0ff */
[----:B------:R-:W2:Y:S01]  /*0590*/  LDCU UR13, c[0x0][0x394] ;  /* 0x00007280ff0d77ac */ /* 0x000ea20008000800 */
[----:B0-----:R-:W0:Y:S01]  /*05a0*/  LDCU UR16, c[0x0][0x390] ;  /* 0x00007200ff1077ac */ /* 0x001e220008000800 */
[----:B-1----:R-:W1:Y:S01]  /*05b0*/  LDCU.64 UR18, c[0x0][0x390] ;  /* 0x00007200ff1277ac */ /* 0x002e620008000a00 */
[----:B------:R-:W3:Y:S01]  /*05c0*/  LDCU.64 UR20, c[0x0][0x380] ;  /* 0x00007000ff1477ac */ /* 0x000ee20008000a00 */
[----:B------:R-:W-:-:S12]  /*05d0*/  UIADD3.X UR10, UPT, UPT, UR10, -0x1, URZ, UP0, !UPT ;  /* 0xffffffff0a0a7890 */ /* 0x000fd800087fe4ff */
.L_x_34:
        /* <DEDUP_REMOVED lines=27> */
.L_x_32:
[----:B------:R-:W-:-:S07]  /*0790*/  MOV R4, 0x7b0 ;  /* 0x000007b000047802 */ /* 0x000fce0000000f00 */
[----:B01-3-5:R-:W-:Y:S05]  /*07a0*/  CALL.REL.NOINC `($__internal_2_$__cuda_sm20_div_u64) ;  /* 0x0000000000687944 */ /* 0x02bfea0003c00000 */
        /* <DEDUP_REMOVED lines=9> */
.L_x_33:
[----:B-1-3-5:R-:W-:Y:S05]  /*0840*/  BSYNC.RECONVERGENT B1 ;  /* 0x0000000000017941 */ /* 0x02afea0003800200 */
.L_x_31:
[----:B------:R-:W-:Y:S01]  /*0850*/  IADD3 R4, P1, PT, R4, UR11, RZ ;  /* 0x0000000b04047c10 */ /* 0x000fe2000ff3e0ff */
[----:B------:R-:W-:-:S03]  /*0860*/  IMAD.MOV.U32 R6, RZ, RZ, 0x1 ;  /* 0x00000001ff067424 */ /* 0x000fc600078e00ff */
[----:B------:R-:W-:Y:S02]  /*0870*/  ISETP.GT.U32.AND P0, PT, R9, R4, PT ;  /* 0x000000040900720c */ /* 0x000fe40003f04070 */
[----:B------:R-:W-:-:S04]  /*0880*/  IADD3.X R4, PT, PT, R5, UR10, RZ, P1, !PT ;  /* 0x0000000a05047c10 */ /* 0x000fc80008ffe4ff */
[----:B------:R-:W-:Y:S02]  /*0890*/  ISETP.GT.U32.AND.EX P0, PT, R11, R4, PT, P0 ;  /* 0x000000040b00720c */ /* 0x000fe40003f04100 */
[----:B------:R-:W-:-:S04]  /*08a0*/  LEA R4, P1, R2, UR20, 0x1 ;  /* 0x0000001402047c11 */ /* 0x000fc8000f8208ff */
[----:B------:R-:W-:-:S07]  /*08b0*/  LEA.HI.X R5, R2, UR21, R3, 0x1, P1 ;  /* 0x0000001502057c11 */ /* 0x000fce00088f0c03 */
[----:B------:R4:W-:Y:S04]  /*08c0*/  @!P0 STG.E.U16 desc[UR14][R4.64], RZ ;  /* 0x000000ff04008986 */ /* 0x0009e8000c10150e */
[----:B------:R4:W-:Y:S01]  /*08d0*/  @P0 STG.E.U16 desc[UR14][R4.64], R6 ;  /* 0x0000000604000986 */ /* 0x0009e2000c10150e */
[----:B------:R-:W-:-:S05]  /*08e0*/  IADD3 R2, P0, PT, R0, R2, RZ ;  /* 0x0000000200027210 */ /* 0x000fca0007f1e0ff */
[----:B------:R-:W-:Y:S01]  /*08f0*/  IMAD.X R3, RZ, RZ, R3, P0 ;  /* 0x000000ffff037224 */ /* 0x000fe200000e0603 */
[----:B------:R-:W-:-:S04]  /*0900*/  ISETP.GE.U32.AND P0, PT, R2, UR4, PT ;  /* 0x0000000402007c0c */ /* 0x000fc8000bf06070 */
[----:B------:R-:W-:-:S13]  /*0910*/  ISETP.GE.U32.AND.EX P0, PT, R3, UR12, PT, P0 ;  /* 0x0000000c03007c0c */ /* 0x000fda000bf06100 */
[----:B----4-:R-:W-:Y:S05]  /*0920*/  @!P0 BRA `(.L_x_34) ;  /* 0xfffffffc002c8947 */ /* 0x010fea000383ffff */
[----:B------:R-:W-:Y:S05]  /*0930*/  BSYNC.RECONVERGENT B0 ;  /* 0x0000000000007941 */ /* 0x000fea0003800200 */
.L_x_30:
[----:B------:R-:W-:Y:S05]  /*0940*/  EXIT ;  /* 0x000000000000794d */ /* 0x000fea0003800000 */
        .weak           $__internal_2_$__cuda_sm20_div_u64
        .type           $__internal_2_$__cuda_sm20_div_u64,@function
        .size           $__internal_2_$__cuda_sm20_div_u64,(.L_x_134 - $__internal_2_$__cuda_sm20_div_u64)
$__internal_2_$__cuda_sm20_div_u64:
        /* <DEDUP_REMOVED lines=68> */
[----:B------:R-:W-:Y:S06]  /*0d90*/  RET.REL.NODEC R4 `(triu_u16) ;  /* 0xfffffff004987950 */ /* 0x000fec0003c3ffff */
.L_x_35:
        /* <DEDUP_REMOVED lines=14> */
.L_x_134:


//--------------------- .text.triu_u8             --------------------------
	.section	.text.triu_u8,"ax",@progbits
	.align	128
        .global         triu_u8
        .type           triu_u8,@function
        .size           triu_u8,(.L_x_135 - triu_u8)
        .other          triu_u8,@"STO_CUDA_ENTRY STV_DEFAULT"
triu_u8:
.text.triu_u8:
        /* <DEDUP_REMOVED lines=32> */
.L_x_41:
        /* <DEDUP_REMOVED lines=27> */
.L_x_39:
[----:B------:R-:W-:-:S07]  /*03b0*/  MOV R4, 0x3d0 ;  /* 0x000003d000047802 */ /* 0x000fce0000000f00 */
[----:B01---5:R-:W-:Y:S05]  /*03c0*/  CALL.REL.NOINC `($__internal_3_$__cuda_sm20_div_u64) ;  /* 0x0000000400607944 */ /* 0x023fea0003c00000 */
        /* <DEDUP_REMOVED lines=9> */
.L_x_40:
[----:B-1---5:R-:W-:Y:S05]  /*0460*/  BSYNC.RECONVERGENT B1 ;  /* 0x0000000000017941 */ /* 0x022fea0003800200 */
.L_x_38:
[----:B------:R-:W-:Y:S01]  /*0470*/  IADD3 R4, P1, PT, R4, UR19, RZ ;  /* 0x0000001304047c10 */ /* 0x000fe2000ff3e0ff */
[----:B------:R-:W-:-:S03]  /*0480*/  IMAD.MOV.U32 R6, RZ, RZ, 0x1 ;  /* 0x00000001ff067424 */ /* 0x000fc600078e00ff */
[----:B------:R-:W-:Y:S02]  /*0490*/  ISETP.GT.U32.AND P0, PT, R9, R4, PT ;  /* 0x000000040900720c */ /* 0x000fe40003f04070 */
[----:B------:R-:W-:-:S04]  /*04a0*/  IADD3.X R4, PT, PT, R5, UR10, RZ, P1, !PT ;  /* 0x0000000a05047c10 */ /* 0x000fc80008ffe4ff */
[----:B------:R-:W-:Y:S02]  /*04b0*/  ISETP.GT.U32.AND.EX P0, PT, R11, R4, PT, P0 ;  /* 0x000000040b00720c */ /* 0x000fe40003f04100 */
[----:B------:R-:W-:-:S04]  /*04c0*/  IADD3 R4, P1, PT, R2, UR16, RZ ;  /* 0x0000001002047c10 */ /* 0x000fc8000ff3e0ff */
[----:B------:R-:W-:-:S07]  /*04d0*/  IADD3.X R5, PT, PT, R3, UR17, RZ, P1, !PT ;  /* 0x0000001103057c10 */ /* 0x000fce0008ffe4ff */
[----:B------:R2:W-:Y:S04]  /*04e0*/  @!P0 STG.E.U8 desc[UR14][R4.64], R6 ;  /* 0x0000000604008986 */ /* 0x0005e8000c10110e */
[----:B------:R2:W-:Y:S01]  /*04f0*/  @P0 STG.E.U8 desc[UR14][R4.64], RZ ;  /* 0x000000ff04000986 */ /* 0x0005e2000c10110e */
[----:B------:R-:W-:-:S04]  /*0500*/  IADD3 R2, P0, PT, R0, R2, RZ ;  /* 0x0000000200027210 */ /* 0x000fc80007f1e0ff */
[----:B------:R-:W-:Y:S02]  /*0510*/  IADD3.X R3, PT, PT, RZ, R3, RZ, P0, !PT ;  /* 0x00000003ff037210 */ /* 0x000fe400007fe4ff */
[----:B------:R-:W-:-:S04]  /*0520*/  ISETP.GE.U32.AND P0, PT, R2, UR4, PT ;  /* 0x0000000402007c0c */ /* 0x000fc8000bf06070 */
[----:B------:R-:W-:-:S13]  /*0530*/  ISETP.GE.U32.AND.EX P0, PT, R3, UR12, PT, P0 ;  /* 0x0000000c03007c0c */ /* 0x000fda000bf06100 */
[----:B--2---:R-:W-:Y:S05]  /*0540*/  @!P0 BRA `(.L_x_41) ;  /* 0xfffffffc002c8947 */ /* 0x004fea000383ffff */
[----:B------:R-:W-:Y:S05]  /*0550*/  BSYNC.RECONVERGENT B0 ;  /* 0x0000000000007941 */ /* 0x000fea0003800200 */
.L_x_37:
[----:B------:R-:W-:Y:S05]  /*0560*/  EXIT ;  /* 0x000000000000794d */ /* 0x000fea0003800000 */
.L_x_36:
[----:B------:R-:W-:Y:S01]  /*0570*/  BSSY.RECONVERGENT B0, `(.L_x_42) ;  /* 0x000003c000007945 */ /* 0x000fe20003800200 */
[----:B------:R-:W-:Y:S01]  /*0580*/  UIADD3 UR11, UP0, UPT, UR11, -0x1, URZ ;  /* 0xffffffff0b0b7890 */ /* 0x000fe2000ff1e0ff */
[----:B------:R-:W2:Y:S01]  /*0590*/  LDCU UR13, c[0x0][0x394] ;  /* 0x00007280ff0d77ac */ /* 0x000ea20008000800 */
[----:B0-----:R-:W0:Y:S01]  /*05a0*/  LDCU UR16, c[0x0][0x390] ;  /* 0x00007200ff1077ac */ /* 0x001e220008000800 */
[----:B-1----:R-:W1:Y:S01]  /*05b0*/  LDCU.64 UR18, c[0x0][0x390] ;  /* 0x00007200ff1277ac */ /* 0x002e620008000a00 */
[----:B------:R-:W3:Y:S01]  /*05c0*/  LDCU.64 UR20, c[0x0][0x380] ;  /* 0x00007000ff1477ac */ /* 0x000ee20008000a00 */
[----:B------:R-:W-:-:S12]  /*05d0*/  UIADD3.X UR10, UPT, UPT, UR10, -0x1, URZ, UP0, !UPT ;  /* 0xffffffff0a0a7890 */ /* 0x000fd800087fe4ff */
.L_x_46:
        /* <DEDUP_REMOVED lines=27> */
.L_x_44:
[----:B------:R-:W-:-:S07]  /*0790*/  MOV R4, 0x7b0 ;  /* 0x000007b000047802 */ /* 0x000fce0000000f00 */
[----:B01-3-5:R-:W-:Y:S05]  /*07a0*/  CALL.REL.NOINC `($__internal_3_$__cuda_sm20_div_u64) ;  /* 0x0000000000687944 */ /* 0x02bfea0003c00000 */
        /* <DEDUP_REMOVED lines=9> */
.L_x_45:
[----:B-1-3-5:R-:W-:Y:S05]  /*0840*/  BSYNC.RECONVERGENT B1 ;  /* 0x0000000000017941 */ /* 0x02afea0003800200 */
.L_x_43:
[----:B------:R-:W-:Y:S01]  /*0850*/  IADD3 R4, P1, PT, R4, UR11, RZ ;  /* 0x0000000b04047c10 */ /* 0x000fe2000ff3e0ff */
[----:B------:R-:W-:-:S03]  /*0860*/  IMAD.MOV.U32 R6, RZ, RZ, 0x1 ;  /* 0x00000001ff067424 */ /* 0x000fc600078e00ff */
[----:B------:R-:W-:Y:S02]  /*0870*/  ISETP.GT.U32.AND P0, PT, R9, R4, PT ;  /* 0x000000040900720c */ /* 0x000fe40003f04070 */
[----:B------:R-:W-:-:S04]  /*0880*/  IADD3.X R4, PT, PT, R5, UR10, RZ, P1, !PT ;  /* 0x0000000a05047c10 */ /* 0x000fc80008ffe4ff */
[----:B------:R-:W-:Y:S02]  /*0890*/  ISETP.GT.U32.AND.EX P0, PT, R11, R4, PT, P0 ;  /* 0x000000040b00720c */ /* 0x000fe40003f04100 */
[----:B------:R-:W-:-:S04]  /*08a0*/  IADD3 R4, P1, PT, R2, UR20, RZ ;  /* 0x0000001402047c10 */ /* 0x000fc8000ff3e0ff */
[----:B------:R-:W-:-:S07]  /*08b0*/  IADD3.X R5, PT, PT, R3, UR21, RZ, P1, !PT ;  /* 0x0000001503057c10 */ /* 0x000fce0008ffe4ff */
[----:B------:R4:W-:Y:S04]  /*08c0*/  @!P0 STG.E.U8 desc[UR14][R4.64], RZ ;  /* 0x000000ff04008986 */ /* 0x0009e8000c10110e */
[----:B------:R4:W-:Y:S01]  /*08d0*/  @P0 STG.E.U8 desc[UR14][R4.64], R6 ;  /* 0x0000000604000986 */ /* 0x0009e2000c10110e */
[----:B------:R-:W-:-:S05]  /*08e0*/  IADD3 R2, P0, PT, R0, R2, RZ ;  /* 0x0000000200027210 */ /* 0x000fca0007f1e0ff */
[----:B------:R-:W-:Y:S01]  /*08f0*/  IMAD.X R3, RZ, RZ, R3, P0 ;  /* 0x000000ffff037224 */ /* 0x000fe200000e0603 */
[----:B------:R-:W-:-:S04]  /*0900*/  ISETP.GE.U32.AND P0, PT, R2, UR4, PT ;  /* 0x0000000402007c0c */ /* 0x000fc8000bf06070 */
[----:B------:R-:W-:-:S13]  /*0910*/  ISETP.GE.U32.AND.EX P0, PT, R3, UR12, PT, P0 ;  /* 0x0000000c03007c0c */ /* 0x000fda000bf06100 */
[----:B----4-:R-:W-:Y:S05]  /*0920*/  @!P0 BRA `(.L_x_46) ;  /* 0xfffffffc002c8947 */ /* 0x010fea000383ffff */
[----:B------:R-:W-:Y:S05]  /*0930*/  BSYNC.RECONVERGENT B0 ;  /* 0x0000000000007941 */ /* 0x000fea0003800200 */
.L_x_42:
[----:B------:R-:W-:Y:S05]  /*0940*/  EXIT ;  /* 0x000000000000794d */ /* 0x000fea0003800000 */
        .weak           $__internal_3_$__cuda_sm20_div_u64
        .type           $__internal_3_$__cuda_sm20_div_u64,@function
        .size           $__internal_3_$__cuda_sm20_div_u64,(.L_x_135 - $__internal_3_$__cuda_sm20_div_u64)
$__internal_3_$__cuda_sm20_div_u64:
        /* <DEDUP_REMOVED lines=68> */
[----:B------:R-:W-:Y:S06]  /*0d90*/  RET.REL.NODEC R4 `(triu_u8) ;  /* 0xfffffff004987950 */ /* 0x000fec0003c3ffff */
.L_x_47:
        /* <DEDUP_REMOVED lines=14> */
.L_x_135:


//--------------------- .text.triu_i64            --------------------------
	.section	.text.triu_i64,"ax",@progbits
	.align	128
        .global         triu_i64
        .type           triu_i64,@function
        .size           triu_i64,(.L_x_136 - triu_i64)
        .other          triu_i64,@"STO_CUDA_ENTRY STV_DEFAULT"
triu_i64:
.text.triu_i64:
        /* <DEDUP_REMOVED lines=32> */
.L_x_53:
        /* <DEDUP_REMOVED lines=27> */
.L_x_51:
[----:B------:R-:W-:-:S07]  /*03b0*/  MOV R4, 0x3d0 ;  /* 0x000003d000047802 */ /* 0x000fce0000000f00 */
[----:B01---5:R-:W-:Y:S05]  /*03c0*/  CALL.REL.NOINC `($__internal_4_$__cuda_sm20_div_u64) ;  /* 0x0000000400687944 */ /* 0x023fea0003c00000 */
        /* <DEDUP_REMOVED lines=9> */
.L_x_52:
[----:B-1---5:R-:W-:Y:S05]  /*0460*/  BSYNC.RECONVERGENT B1 ;  /* 0x0000000000017941 */ /* 0x022fea0003800200 */
.L_x_50:
        /* <DEDUP_REMOVED lines=16> */
.L_x_49:
[----:B------:R-:W-:Y:S05]  /*0570*/  EXIT ;  /* 0x000000000000794d */ /* 0x000fea0003800000 */
.L_x_48:
[----:B------:R-:W-:Y:S01]  /*0580*/  BSSY.RECONVERGENT B0, `(.L_x_54) ;  /* 0x000003d000007945 */ /* 0x000fe20003800200 */
[----:B------:R-:W-:Y:S01]  /*0590*/  UIADD3 UR11, UP0, UPT, UR11, -0x1, URZ ;  /* 0xffffffff0b0b7890 */ /* 0x000fe2000ff1e0ff */
[----:B------:R-:W2:Y:S01]  /*05a0*/  LDCU UR13, c[0x0][0x394] ;  /* 0x00007280ff0d77ac */ /* 0x000ea20008000800 */
[----:B0-----:R-:W0:Y:S01]  /*05b0*/  LDCU UR16, c[0x0][0x390] ;  /* 0x00007200ff1077ac */ /* 0x001e220008000800 */
[----:B-1----:R-:W1:Y:S01]  /*05c0*/  LDCU.64 UR18, c[0x0][0x390] ;  /* 0x00007200ff1277ac */ /* 0x002e620008000a00 */
[----:B------:R-:W3:Y:S01]  /*05d0*/  LDCU.64 UR20, c[0x0][0x380] ;  /* 0x00007000ff1477ac */ /* 0x000ee20008000a00 */
[----:B------:R-:W-:-:S12]  /*05e0*/  UIADD3.X UR10, UPT, UPT, UR10, -0x1, URZ, UP0, !UPT ;  /* 0xffffffff0a0a7890 */ /* 0x000fd800087fe4ff */
.L_x_58:
        /* <DEDUP_REMOVED lines=27> */
.L_x_56:
[----:B------:R-:W-:-:S07]  /*07a0*/  MOV R4, 0x7c0 ;  /* 0x000007c000047802 */ /* 0x000fce0000000f00 */
[----:B01-3-5:R-:W-:Y:S05]  /*07b0*/  CALL.REL.NOINC `($__internal_4_$__cuda_sm20_div_u64) ;  /* 0x00000000006c7944 */ /* 0x02bfea0003c00000 */
        /* <DEDUP_REMOVED lines=9> */
.L_x_57:
[----:B-1-3-5:R-:W-:Y:S05]  /*0850*/  BSYNC.RECONVERGENT B1 ;  /* 0x0000000000017941 */ /* 0x02afea0003800200 */
.L_x_55:
        /* <DEDUP_REMOVED lines=16> */
.L_x_54:
[----:B------:R-:W-:Y:S05]  /*0960*/  EXIT ;  /* 0x000000000000794d */ /* 0x000fea0003800000 */
        .weak           $__internal_4_$__cuda_sm20_div_u64
        .type           $__internal_4_$__cuda_sm20_div_u64,@function
        .size           $__internal_4_$__cuda_sm20_div_u64,(.L_x_136 - $__internal_4_$__cuda_sm20_div_u64)
$__internal_4_$__cuda_sm20_div_u64:
        /* <DEDUP_REMOVED lines=68> */
[----:B------:R-:W-:Y:S06]  /*0db0*/  RET.REL.NODEC R4 `(triu_i64) ;  /* 0xfffffff004907950 */ /* 0x000fec0003c3ffff */
.L_x_59:
        /* <DEDUP_REMOVED lines=12> */
.L_x_136:


//--------------------- .text.triu_i32            --------------------------
	.section	.text.triu_i32,"ax",@progbits
	.align	128
        .global         triu_i32
        .type           triu_i32,@function
        .size           triu_i32,(.L_x_137 - triu_i32)
        .other          triu_i32,@"STO_CUDA_ENTRY STV_DEFAULT"
triu_i32:
.text.triu_i32:
        /* <DEDUP_REMOVED lines=32> */
.L_x_65:
        /* <DEDUP_REMOVED lines=27> */
.L_x_63:
[----:B------:R-:W-:-:S07]  /*03b0*/  MOV R4, 0x3d0 ;  /* 0x000003d000047802 */ /* 0x000fce0000000f00 */
[----:B01---5:R-:W-:Y:S05]  /*03c0*/  CALL.REL.NOINC `($__internal_5_$__cuda_sm20_div_u64) ;  /* 0x0000000400607944 */ /* 0x023fea0003c00000 */
        /* <DEDUP_REMOVED lines=9> */
.L_x_64:
[----:B-1---5:R-:W-:Y:S05]  /*0460*/  BSYNC.RECONVERGENT B1 ;  /* 0x0000000000017941 */ /* 0x022fea0003800200 */
.L_x_62:
        /* <DEDUP_REMOVED lines=15> */
.L_x_61:
[----:B------:R-:W-:Y:S05]  /*0560*/  EXIT ;  /* 0x000000000000794d */ /* 0x000fea0003800000 */
.L_x_60:
[----:B------:R-:W-:Y:S01]  /*0570*/  BSSY.RECONVERGENT B0, `(.L_x_66) ;  /* 0x000003c000007945 */ /* 0x000fe20003800200 */
[----:B------:R-:W-:Y:S01]  /*0580*/  UIADD3 UR11, UP0, UPT, UR11, -0x1, URZ ;  /* 0xffffffff0b0b7890 */ /* 0x000fe2000ff1e0ff */
[----:B------:R-:W2:Y:S01]  /*0590*/  LDCU UR13, c[0x0][0x394] ;  /* 0x00007280ff0d77ac */ /* 0x000ea20008000800 */
[----:B0-----:R-:W0:Y:S01]  /*05a0*/  LDCU UR16, c[0x0][0x390] ;  /* 0x00007200ff1077ac */ /* 0x001e220008000800 */
[----:B-1----:R-:W1:Y:S01]  /*05b0*/  LDCU.64 UR18, c[0x0][0x390] ;  /* 0x00007200ff1277ac */ /* 0x002e620008000a00 */
[----:B------:R-:W3:Y:S01]  /*05c0*/  LDCU.64 UR20, c[0x0][0x380] ;  /* 0x00007000ff1477ac */ /* 0x000ee20008000a00 */
[----:B------:R-:W-:-:S12]  /*05d0*/  UIADD3.X UR10, UPT, UPT, UR10, -0x1, URZ, UP0, !UPT ;  /* 0xffffffff0a0a7890 */ /* 0x000fd800087fe4ff */
.L_x_70:
        /* <DEDUP_REMOVED lines=27> */
.L_x_68:
[----:B------:R-:W-:-:S07]  /*0790*/  MOV R4, 0x7b0 ;  /* 0x000007b000047802 */ /* 0x000fce0000000f00 */
[----:B01-3-5:R-:W-:Y:S05]  /*07a0*/  CALL.REL.NOINC `($__internal_5_$__cuda_sm20_div_u64) ;  /* 0x0000000000687944 */ /* 0x02bfea0003c00000 */
        /* <DEDUP_REMOVED lines=9> */
.L_x_69:
[----:B-1-3-5:R-:W-:Y:S05]  /*0840*/  BSYNC.RECONVERGENT B1 ;  /* 0x0000000000017941 */ /* 0x02afea0003800200 */
.L_x_67:
        /* <DEDUP_REMOVED lines=15> */
.L_x_66:
[----:B------:R-:W-:Y:S05]  /*0940*/  EXIT ;  /* 0x000000000000794d */ /* 0x000fea0003800000 */
        .weak           $__internal_5_$__cuda_sm20_div_u64
        .type           $__internal_5_$__cuda_sm20_div_u64,@function
        .size           $__internal_5_$__cuda_sm20_div_u64,(.L_x_137 - $__internal_5_$__cuda_sm20_div_u64)
$__internal_5_$__cuda_sm20_div_u64:
        /* <DEDUP_REMOVED lines=68> */
[----:B------:R-:W-:Y:S06]  /*0d90*/  RET.REL.NODEC R4 `(triu_i32) ;  /* 0xfffffff004987950 */ /* 0x000fec0003c3ffff */
.L_x_71:
        /* <DEDUP_REMOVED lines=14> */
.L_x_137:


//--------------------- .text.triu_i16            --------------------------
	.section	.text.triu_i16,"ax",@progbits
	.align	128
        .global         triu_i16
        .type           triu_i16,@function
        .size           triu_i16,(.L_x_138 - triu_i16)
        .other          triu_i16,@"STO_CUDA_ENTRY STV_DEFAULT"
triu_i16:
.text.triu_i16:
        /* <DEDUP_REMOVED lines=32> */
.L_x_77:
        /* <DEDUP_REMOVED lines=27> */
.L_x_75:
[----:B------:R-:W-:-:S07]  /*03b0*/  MOV R4, 0x3d0 ;  /* 0x000003d000047802 */ /* 0x000fce0000000f00 */
[----:B01---5:R-:W-:Y:S05]  /*03c0*/  CALL.REL.NOINC `($__internal_6_$__cuda_sm20_div_u64) ;  /* 0x0000000400607944 */ /* 0x023fea0003c00000 */
        /* <DEDUP_REMOVED lines=9> */
.L_x_76:
[----:B-1---5:R-:W-:Y:S05]  /*0460*/  BSYNC.RECONVERGENT B1 ;  /* 0x0000000000017941 */ /* 0x022fea0003800200 */
.L_x_74:
        /* <DEDUP_REMOVED lines=15> */
.L_x_73:
[----:B------:R-:W-:Y:S05]  /*0560*/  EXIT ;  /* 0x000000000000794d */ /* 0x000fea0003800000 */
.L_x_72:
[----:B------:R-:W-:Y:S01]  /*0570*/  BSSY.RECONVERGENT B0, `(.L_x_78) ;  /* 0x000003c000007945 */ /* 0x000fe20003800200 */
[----:B------:R-:W-:Y:S01]  /*0580*/  UIADD3 UR11, UP0, UPT, UR11, -0x1, URZ ;  /* 0xffffffff0b0b7890 */ /* 0x000fe2000ff1e0ff */
[----:B------:R-:W2:Y:S01]  /*0590*/  LDCU UR13, c[0x0][0x394] ;  /* 0x00007280ff0d77ac */ /* 0x000ea20008000800 */
[----:B0-----:R-:W0:Y:S01]  /*05a0*/  LDCU UR16, c[0x0][0x390] ;  /* 0x00007200ff1077ac */ /* 0x001e220008000800 */
[----:B-1----:R-:W1:Y:S01]  /*05b0*/  LDCU.64 UR18, c[0x0][0x390] ;  /* 0x00007200ff1277ac */ /* 0x002e620008000a00 */
[----:B------:R-:W3:Y:S01]  /*05c0*/  LDCU.64 UR20, c[0x0][0x380] ;  /* 0x00007000ff1477ac */ /* 0x000ee20008000a00 */
[----:B------:R-:W-:-:S12]  /*05d0*/  UIADD3.X UR10, UPT, UPT, UR10, -0x1, URZ, UP0, !UPT ;  /* 0xffffffff0a0a7890 */ /* 0x000fd800087fe4ff */
.L_x_82:
        /* <DEDUP_REMOVED lines=27> */
.L_x_80:
[----:B------:R-:W-:-:S07]  /*0790*/  MOV R4, 0x7b0 ;  /* 0x000007b000047802 */ /* 0x000fce0000000f00 */
[----:B01-3-5:R-:W-:Y:S05]  /*07a0*/  CALL.REL.NOINC `($__internal_6_$__cuda_sm20_div_u64) ;  /* 0x0000000000687944 */ /* 0x02bfea0003c00000 */
        /* <DEDUP_REMOVED lines=9> */
.L_x_81:
[----:B-1-3-5:R-:W-:Y:S05]  /*0840*/  BSYNC.RECONVERGENT B1 ;  /* 0x0000000000017941 */ /* 0x02afea0003800200 */
.L_x_79:
        /* <DEDUP_REMOVED lines=15> */
.L_x_78:
[----:B------:R-:W-:Y:S05]  /*0940*/  EXIT ;  /* 0x000000000000794d */ /* 0x000fea0003800000 */
        .weak           $__internal_6_$__cuda_sm20_div_u64
        .type           $__internal_6_$__cuda_sm20_div_u64,@function
        .size           $__internal_6_$__cuda_sm20_div_u64,(.L_x_138 - $__internal_6_$__cuda_sm20_div_u64)
$__internal_6_$__cuda_sm20_div_u64:
        /* <DEDUP_REMOVED lines=68> */
[----:B------:R-:W-:Y:S06]  /*0d90*/  RET.REL.NODEC R4 `(triu_i16) ;  /* 0xfffffff004987950 */ /* 0x000fec0003c3ffff */
.L_x_83:
        /* <DEDUP_REMOVED lines=14> */
.L_x_138:


//--------------------- .text.triu_i8             --------------------------
	.section	.text.triu_i8,"ax",@progbits
	.align	128
        .global         triu_i8
        .type           triu_i8,@function
        .size           triu_i8,(.L_x_139 - triu_i8)
        .other          triu_i8,@"STO_CUDA_ENTRY STV_DEFAULT"
triu_i8:
.text.triu_i8:
        /* <DEDUP_REMOVED lines=32> */
.L_x_89:
        /* <DEDUP_REMOVED lines=27> */
.L_x_87:
[----:B------:R-:W-:-:S07]  /*03b0*/  MOV R4, 0x3d0 ;  /* 0x000003d000047802 */ /* 0x000fce0000000f00 */
[----:B01---5:R-:W-:Y:S05]  /*03c0*/  CALL.REL.NOINC `($__internal_7_$__cuda_sm20_div_u64) ;  /* 0x0000000400607944 */ /* 0x023fea0003c00000 */
        /* <DEDUP_REMOVED lines=9> */
.L_x_88:
[----:B-1---5:R-:W-:Y:S05]  /*0460*/  BSYNC.RECONVERGENT B1 ;  /* 0x0000000000017941 */ /* 0x022fea0003800200 */
.L_x_86:
        /* <DEDUP_REMOVED lines=15> */
.L_x_85:
[----:B------:R-:W-:Y:S05]  /*0560*/  EXIT ;  /* 0x000000000000794d */ /* 0x000fea0003800000 */
.L_x_84:
[----:B------:R-:W-:Y:S01]  /*0570*/  BSSY.RECONVERGENT B0, `(.L_x_90) ;  /* 0x000003c000007945 */ /* 0x000fe20003800200 */
[----:B------:R-:W-:Y:S01]  /*0580*/  UIADD3 UR11, UP0, UPT, UR11, -0x1, URZ ;  /* 0xffffffff0b0b7890 */ /* 0x000fe2000ff1e0ff */
[----:B------:R-:W2:Y:S01]  /*0590*/  LDCU UR13, c[0x0][0x394] ;  /* 0x00007280ff0d77ac */ /* 0x000ea20008000800 */
[----:B0-----:R-:W0:Y:S01]  /*05a0*/  LDCU UR16, c[0x0][0x390] ;  /* 0x00007200ff1077ac */ /* 0x001e220008000800 */
[----:B-1----:R-:W1:Y:S01]  /*05b0*/  LDCU.64 UR18, c[0x0][0x390] ;  /* 0x00007200ff1277ac */ /* 0x002e620008000a00 */
[----:B------:R-:W3:Y:S01]  /*05c0*/  LDCU.64 UR20, c[0x0][0x380] ;  /* 0x00007000ff1477ac */ /* 0x000ee20008000a00 */
[----:B------:R-:W-:-:S12]  /*05d0*/  UIADD3.X UR10, UPT, UPT, UR10, -0x1, URZ, UP0, !UPT ;  /* 0xffffffff0a0a7890 */ /* 0x000fd800087fe4ff */
.L_x_94:
        /* <DEDUP_REMOVED lines=27> */
.L_x_92:
[----:B------:R-:W-:-:S07]  /*0790*/  MOV R4, 0x7b0 ;  /* 0x000007b000047802 */ /* 0x000fce0000000f00 */
[----:B01-3-5:R-:W-:Y:S05]  /*07a0*/  CALL.REL.NOINC `($__internal_7_$__cuda_sm20_div_u64) ;  /* 0x0000000000687944 */ /* 0x02bfea0003c00000 */
        /* <DEDUP_REMOVED lines=9> */
.L_x_93:
[----:B-1-3-5:R-:W-:Y:S05]  /*0840*/  BSYNC.RECONVERGENT B1 ;  /* 0x0000000000017941 */ /* 0x02afea0003800200 */
.L_x_91:
        /* <DEDUP_REMOVED lines=15> */
.L_x_90:
[----:B------:R-:W-:Y:S05]  /*0940*/  EXIT ;  /* 0x000000000000794d */ /* 0x000fea0003800000 */
        .weak           $__internal_7_$__cuda_sm20_div_u64
        .type           $__internal_7_$__cuda_sm20_div_u64,@function
        .size           $__internal_7_$__cuda_sm20_div_u64,(.L_x_139 - $__internal_7_$__cuda_sm20_div_u64)
$__internal_7_$__cuda_sm20_div_u64:
        /* <DEDUP_REMOVED lines=68> */
[----:B------:R-:W-:Y:S06]  /*0d90*/  RET.REL.NODEC R4 `(triu_i8) ;  /* 0xfffffff004987950 */ /* 0x000fec0003c3ffff */
.L_x_95:
        /* <DEDUP_REMOVED lines=14> */
.L_x_139:


//--------------------- .text.triu_f64            --------------------------
	.section	.text.triu_f64,"ax",@progbits
	.align	128
        .global         triu_f64
        .type           triu_f64,@function
        .size           triu_f64,(.L_x_140 - triu_f64)
        .other          triu_f64,@"STO_CUDA_ENTRY STV_DEFAULT"
triu_f64:
.text.triu_f64:
        /* <DEDUP_REMOVED lines=32> */
.L_x_101:
        /* <DEDUP_REMOVED lines=27> */
.L_x_99:
[----:B------:R-:W-:-:S07]  /*03b0*/  MOV R4, 0x3d0 ;  /* 0x000003d000047802 */ /* 0x000fce0000000f00 */
[----:B01---5:R-:W-:Y:S05]  /*03c0*/  CALL.REL.NOINC `($__internal_8_$__cuda_sm20_div_u64) ;  /* 0x0000000400687944 */ /* 0x023fea0003c00000 */
        /* <DEDUP_REMOVED lines=9> */
.L_x_100:
[----:B-1---5:R-:W-:Y:S05]  /*0460*/  BSYNC.RECONVERGENT B1 ;  /* 0x0000000000017941 */ /* 0x022fea0003800200 */
.L_x_98:
        /* <DEDUP_REMOVED lines=16> */
.L_x_97:
[----:B------:R-:W-:Y:S05]  /*0570*/  EXIT ;  /* 0x000000000000794d */ /* 0x000fea0003800000 */
.L_x_96:
[----:B------:R-:W-:Y:S01]  /*0580*/  BSSY.RECONVERGENT B0, `(.L_x_102) ;  /* 0x000003d000007945 */ /* 0x000fe20003800200 */
[----:B------:R-:W-:Y:S01]  /*0590*/  UIADD3 UR11, UP0, UPT, UR11, -0x1, URZ ;  /* 0xffffffff0b0b7890 */ /* 0x000fe2000ff1e0ff */
[----:B------:R-:W2:Y:S01]  /*05a0*/  LDCU UR13, c[0x0][0x394] ;  /* 0x00007280ff0d77ac */ /* 0x000ea20008000800 */
[----:B0-----:R-:W0:Y:S01]  /*05b0*/  LDCU UR16, c[0x0][0x390] ;  /* 0x00007200ff1077ac */ /* 0x001e220008000800 */
[----:B-1----:R-:W1:Y:S01]  /*05c0*/  LDCU.64 UR18, c[0x0][0x390] ;  /* 0x00007200ff1277ac */ /* 0x002e620008000a00 */
[----:B------:R-:W3:Y:S01]  /*05d0*/  LDCU.64 UR20, c[0x0][0x380] ;  /* 0x00007000ff1477ac */ /* 0x000ee20008000a00 */
[----:B------:R-:W-:-:S12]  /*05e0*/  UIADD3.X UR10, UPT, UPT, UR10, -0x1, URZ, UP0, !UPT ;  /* 0xffffffff0a0a7890 */ /* 0x000fd800087fe4ff */
.L_x_106:
        /* <DEDUP_REMOVED lines=27> */
.L_x_104:
[----:B------:R-:W-:-:S07]  /*07a0*/  MOV R4, 0x7c0 ;  /* 0x000007c000047802 */ /* 0x000fce0000000f00 */
[----:B01-3-5:R-:W-:Y:S05]  /*07b0*/  CALL.REL.NOINC `($__internal_8_$__cuda_sm20_div_u64) ;  /* 0x00000000006c7944 */ /* 0x02bfea0003c00000 */
        /* <DEDUP_REMOVED lines=9> */
.L_x_105:
[----:B-1-3-5:R-:W-:Y:S05]  /*0850*/  BSYNC.RECONVERGENT B1 ;  /* 0x0000000000017941 */ /* 0x02afea0003800200 */
.L_x_103:
        /* <DEDUP_REMOVED lines=16> */
.L_x_102:
[----:B------:R-:W-:Y:S05]  /*0960*/  EXIT ;  /* 0x000000000000794d */ /* 0x000fea0003800000 */
        .weak           $__internal_8_$__cuda_sm20_div_u64
        .type           $__internal_8_$__cuda_sm20_div_u64,@function
        .size           $__internal_8_$__cuda_sm20_div_u64,(.L_x_140 - $__internal_8_$__cuda_sm20_div_u64)
$__internal_8_$__cuda_sm20_div_u64:
        /* <DEDUP_REMOVED lines=68> */
[----:B------:R-:W-:Y:S06]  /*0db0*/  RET.REL.NODEC R4 `(triu_f64) ;  /* 0xfffffff004907950 */ /* 0x000fec0003c3ffff */
.L_x_107:
        /* <DEDUP_REMOVED lines=12> */
.L_x_140:


//--------------------- .text.triu_f32            --------------------------
	.section	.text.triu_f32,"ax",@progbits
	.align	128
        .global         triu_f32
        .type           triu_f32,@function
        .size           triu_f32,(.L_x_141 - triu_f32)
        .other          triu_f32,@"STO_CUDA_ENTRY STV_DEFAULT"
triu_f32:
.text.triu_f32:
        /* <DEDUP_REMOVED lines=32> */
.L_x_113:
        /* <DEDUP_REMOVED lines=27> */
.L_x_111:
[----:B------:R-:W-:-:S07]  /*03b0*/  MOV R4, 0x3d0 ;  /* 0x000003d000047802 */ /* 0x000fce0000000f00 */
[----:B01---5:R-:W-:Y:S05]  /*03c0*/  CALL.REL.NOINC `($__internal_9_$__cuda_sm20_div_u64) ;  /* 0x0000000400607944 */ /* 0x023fea0003c00000 */
        /* <DEDUP_REMOVED lines=9> */
.L_x_112:
[----:B-1---5:R-:W-:Y:S05]  /*0460*/  BSYNC.RECONVERGENT B1 ;  /* 0x0000000000017941 */ /* 0x022fea0003800200 */
.L_x_110:
        /* <DEDUP_REMOVED lines=15> */
.L_x_109:
[----:B------:R-:W-:Y:S05]  /*0560*/  EXIT ;  /* 0x000000000000794d */ /* 0x000fea0003800000 */
.L_x_108:
[----:B------:R-:W-:Y:S01]  /*0570*/  BSSY.RECONVERGENT B0, `(.L_x_114) ;  /* 0x000003c000007945 */ /* 0x000fe20003800200 */
[----:B------:R-:W-:Y:S01]  /*0580*/  UIADD3 UR11, UP0, UPT, UR11, -0x1, URZ ;  /* 0xffffffff0b0b7890 */ /* 0x000fe2000ff1e0ff */
[----:B------:R-:W2:Y:S01]  /*0590*/  LDCU UR13, c[0x0][0x394] ;  /* 0x00007280ff0d77ac */ /* 0x000ea20008000800 */
[----:B0-----:R-:W0:Y:S01]  /*05a0*/  LDCU UR16, c[0x0][0x390] ;  /* 0x00007200ff1077ac */ /* 0x001e220008000800 */
[----:B-1----:R-:W1:Y:S01]  /*05b0*/  LDCU.64 UR18, c[0x0][0x390] ;  /* 0x00007200ff1277ac */ /* 0x002e620008000a00 */
[----:B------:R-:W3:Y:S01]  /*05c0*/  LDCU.64 UR20, c[0x0][0x380] ;  /* 0x00007000ff1477ac */ /* 0x000ee20008000a00 */
[----:B------:R-:W-:-:S12]  /*05d0*/  UIADD3.X UR10, UPT, UPT, UR10, -0x1, URZ, UP0, !UPT ;  /* 0xffffffff0a0a7890 */ /* 0x000fd800087fe4ff */
.L_x_118:
        /* <DEDUP_REMOVED lines=27> */
.L_x_116:
[----:B------:R-:W-:-:S07]  /*0790*/  MOV R4, 0x7b0 ;  /* 0x000007b000047802 */ /* 0x000fce0000000f00 */
[----:B01-3-5:R-:W-:Y:S05]  /*07a0*/  CALL.REL.NOINC `($__internal_9_$__cuda_sm20_div_u64) ;  /* 0x0000000000687944 */ /* 0x02bfea0003c00000 */
        /* <DEDUP_REMOVED lines=9> */
.L_x_117:
[----:B-1-3-5:R-:W-:Y:S05]  /*0840*/  BSYNC.RECONVERGENT B1 ;  /* 0x0000000000017941 */ /* 0x02afea0003800200 */
.L_x_115:
        /* <DEDUP_REMOVED lines=15> */
.L_x_114:
[----:B------:R-:W-:Y:S05]  /*0940*/  EXIT ;  /* 0x000000000000794d */ /* 0x000fea0003800000 */
        .weak           $__internal_9_$__cuda_sm20_div_u64
        .type           $__internal_9_$__cuda_sm20_div_u64,@function
        .size           $__internal_9_$__cuda_sm20_div_u64,(.L_x_141 - $__internal_9_$__cuda_sm20_div_u64)
$__internal_9_$__cuda_sm20_div_u64:
        /* <DEDUP_REMOVED lines=68> */
[----:B------:R-:W-:Y:S06]  /*0d90*/  RET.REL.NODEC R4 `(triu_f32) ;  /* 0xfffffff004987950 */ /* 0x000fec0003c3ffff */
.L_x_119:
        /* <DEDUP_REMOVED lines=14> */
.L_x_141:


//--------------------- .text.triu_f16            --------------------------
	.section	.text.triu_f16,"ax",@progbits
	.align	128
        .global         triu_f16
        .type           triu_f16,@function
        .size           triu_f16,(.L_x_142 - triu_f16)
        .other          triu_f16,@"STO_CUDA_ENTRY STV_DEFAULT"
triu_f16:
.text.triu_f16:
        /* <DEDUP_REMOVED lines=32> */
.L_x_125:
        /* <DEDUP_REMOVED lines=27> */
.L_x_123:
[----:B------:R-:W-:-:S07]  /*03b0*/  MOV R4, 0x3d0 ;  /* 0x000003d000047802 */ /* 0x000fce0000000f00 */
[----:B01---5:R-:W-:Y:S05]  /*03c0*/  CALL.REL.NOINC `($__internal_10_$__cuda_sm20_div_u64) ;  /* 0x0000000400607944 */ /* 0x023fea0003c00000 */
        /* <DEDUP_REMOVED lines=9> */
.L_x_124:
[----:B-1---5:R-:W-:Y:S05]  /*0460*/  BSYNC.RECONVERGENT B1 ;  /* 0x0000000000017941 */ /* 0x022fea0003800200 */
.L_x_122:
[----:B------:R-:W-:-:S04]  /*0470*/  IADD3 R4, P1, PT, R4, UR19, RZ ;  /* 0x0000001304047c10 */ /* 0x000fc8000ff3e0ff */
[----:B------:R-:W-:Y:S02]  /*0480*/  ISETP.GT.U32.AND P0, PT, R9, R4, PT ;  /* 0x000000040900720c */ /* 0x000fe40003f04070 */
[----:B------:R-:W-:-:S04]  /*0490*/  IADD3.X R4, PT, PT, R5, UR10, RZ, P1, !PT ;  /* 0x0000000a05047c10 */ /* 0x000fc80008ffe4ff */
[----:B------:R-:W-:Y:S02]  /*04a0*/  ISETP.GT.U32.AND.EX P0, PT, R11, R4, PT, P0 ;  /* 0x000000040b00720c */ /* 0x000fe40003f04100 */
[----:B------:R-:W-:-:S04]  /*04b0*/  LEA R4, P1, R2, UR16, 0x1 ;  /* 0x0000001002047c11 */ /* 0x000fc8000f8208ff */
[----:B------:R-:W-:-:S07]  /*04c0*/  LEA.HI.X R5, R2, UR17, R3, 0x1, P1 ;  /* 0x0000001102057c11 */ /* 0x000fce00088f0c03 */
[----:B------:R-:W-:-:S05]  /*04d0*/  @!P0 HADD2 R6, -RZ.H0_H0, 1, 1 ;  /* 0x3c003c00ff068430 */ /* 0x000fca0000000900 */
[----:B------:R-:W-:Y:S02]  /*04e0*/  @P0 PRMT R6, RZ, 0x7610, R6 ;  /* 0x00007610ff060816 */ /* 0x000fe40000000006 */
[----:B------:R-:W-:-:S03]  /*04f0*/  IADD3 R2, P0, PT, R0, R2, RZ ;  /* 0x0000000200027210 */ /* 0x000fc60007f1e0ff */
[----:B------:R2:W-:Y:S02]  /*0500*/  STG.E.U16 desc[UR14][R4.64], R6 ;  /* 0x0000000604007986 */ /* 0x0005e4000c10150e */
[----:B------:R-:W-:Y:S01]  /*0510*/  IMAD.X R3, RZ, RZ, R3, P0 ;  /* 0x000000ffff037224 */ /* 0x000fe200000e0603 */
[----:B------:R-:W-:-:S04]  /*0520*/  ISETP.GE.U32.AND P0, PT, R2, UR4, PT ;  /* 0x0000000402007c0c */ /* 0x000fc8000bf06070 */
[----:B------:R-:W-:-:S13]  /*0530*/  ISETP.GE.U32.AND.EX P0, PT, R3, UR12, PT, P0 ;  /* 0x0000000c03007c0c */ /* 0x000fda000bf06100 */
[----:B--2---:R-:W-:Y:S05]  /*0540*/  @!P0 BRA `(.L_x_125) ;  /* 0xfffffffc002c8947 */ /* 0x004fea000383ffff */
[----:B------:R-:W-:Y:S05]  /*0550*/  BSYNC.RECONVERGENT B0 ;  /* 0x0000000000007941 */ /* 0x000fea0003800200 */
.L_x_121:
[----:B------:R-:W-:Y:S05]  /*0560*/  EXIT ;  /* 0x000000000000794d */ /* 0x000fea0003800000 */
.L_x_120:
[----:B------:R-:W-:Y:S01]  /*0570*/  BSSY.RECONVERGENT B0, `(.L_x_126) ;  /* 0x000003c000007945 */ /* 0x000fe20003800200 */
[----:B------:R-:W-:Y:S01]  /*0580*/  UIADD3 UR11, UP0, UPT, UR11, -0x1, URZ ;  /* 0xffffffff0b0b7890 */ /* 0x000fe2000ff1e0ff */
[----:B------:R-:W2:Y:S01]  /*0590*/  LDCU UR13, c[0x0][0x394] ;  /* 0x00007280ff0d77ac */ /* 0x000ea20008000800 */
[----:B0-----:R-:W0:Y:S01]  /*05a0*/  LDCU UR16, c[0x0][0x390] ;  /* 0x00007200ff1077ac */ /* 0x001e220008000800 */
[----:B-1----:R-:W1:Y:S01]  /*05b0*/  LDCU.64 UR18, c[0x0][0x390] ;  /* 0x00007200ff1277ac */ /* 0x002e620008000a00 */
[----:B------:R-:W3:Y:S01]  /*05c0*/  LDCU.64 UR20, c[0x0][0x380] ;  /* 0x00007000ff1477ac */ /* 0x000ee20008000a00 */
[----:B------:R-:W-:-:S12]  /*05d0*/  UIADD3.X UR10, UPT, UPT, UR10, -0x1, URZ, UP0, !UPT ;  /* 0xffffffff0a0a7890 */ /* 0x000fd800087fe4ff */
.L_x_130:
        /* <DEDUP_REMOVED lines=9> */
[----:B0-----:R-:W-:-:S06]  /*0670*/  IADD3 R7, PT, PT, R6, 0xffffffe, RZ ;  /* 0x0ffffffe06077810 */ /* 0x001fcc0007ffe0ff */
[----:B------:R-:W0:Y:S02]  /*0680*/  F2I.FTZ.U32.TRUNC.NTZ R5, R7 ;  /* 0x0000000700057305 */ /* 0x000e24000021f000 */
[----:B0-----:R-:W-:-:S04]  /*0690*/  IMAD.MOV R9, RZ, RZ, -R5 ;  /* 0x000000ffff097224 */ /* 0x001fc800078e0a05 */
[----:B------:R-:W-:-:S04]  /*06a0*/  IMAD R9, R9, UR16, RZ ;  /* 0x0000001009097c24 */ /* 0x000fc8000f8e02ff */
[----:B------:R-:W-:-:S06]  /*06b0*/  IMAD.HI.U32 R9, R5, R9, R4 ;  /* 0x0000000905097227 */ /* 0x000fcc00078e0004 */
[----:B------:R-:W-:-:S05]  /*06c0*/  IMAD.HI.U32 R4, R9, R2, RZ ;  /* 0x0000000209047227 */ /* 0x000fca00078e00ff */
[----:B------:R-:W-:-:S05]  /*06d0*/  IADD3 R5, PT, PT, -R4, RZ, RZ ;  /* 0x000000ff04057210 */ /* 0x000fca0007ffe1ff */
[----:B------:R-:W-:-:S05]  /*06e0*/  IMAD R5, R5, UR16, R2 ;  /* 0x0000001005057c24 */ /* 0x000fca000f8e0202 */
[----:B------:R-:W-:-:S13]  /*06f0*/  ISETP.GE.U32.AND P0, PT, R5, UR16, PT ;  /* 0x0000001005007c0c */ /* 0x000fda000bf06070 */
[----:B------:R-:W-:Y:S02]  /*0700*/  @P0 VIADD R5, R5, -UR16 ;  /* 0x8000001005050c36 */ /* 0x000fe40008000000 */
[----:B------:R-:W-:-:S03]  /*0710*/  @P0 VIADD R4, R4, 0x1 ;  /* 0x0000000104040836 */ /* 0x000fc60000000000 */
[----:B------:R-:W-:Y:S01]  /*0720*/  ISETP.GE.U32.AND P1, PT, R5, UR16, PT ;  /* 0x0000001005007c0c */ /* 0x000fe2000bf26070 */
[----:B------:R-:W-:-:S12]  /*0730*/  HFMA2 R5, -RZ, RZ, 0, 0 ;  /* 0x00000000ff057431 */ /* 0x000fd800000001ff */
[----:B------:R-:W-:Y:S02]  /*0740*/  @P1 IADD3 R4, PT, PT, R4, 0x1, RZ ;  /* 0x0000000104041810 */ /* 0x000fe40007ffe0ff */
[----:B------:R-:W-:-:S05]  /*0750*/  @!P2 LOP3.LUT R4, RZ, UR16, RZ, 0x33, !PT ;  /* 0x00000010ff04ac12 */ /* 0x000fca000f8e33ff */
[----:B------:R-:W-:-:S04]  /*0760*/  IMAD.MOV R9, RZ, RZ, -R4 ;  /* 0x000000ffff097224 */ /* 0x000fc800078e0a04 */
[----:B------:R-:W-:Y:S01]  /*0770*/  IMAD R9, R9, UR16, R2 ;  /* 0x0000001009097c24 */ /* 0x000fe2000f8e0202 */
[----:B------:R-:W-:Y:S06]  /*0780*/  BRA `(.L_x_129) ;  /* 0x00000000002c7947 */ /* 0x000fec0003800000 */
.L_x_128:
[----:B------:R-:W-:-:S07]  /*0790*/  MOV R4, 0x7b0 ;  /* 0x000007b000047802 */ /* 0x000fce0000000f00 */
[----:B01-3-5:R-:W-:Y:S05]  /*07a0*/  CALL.REL.NOINC `($__internal_10_$__cuda_sm20_div_u64) ;  /* 0x0000000000687944 */ /* 0x02bfea0003c00000 */
[----:B------:R-:W-:-:S05]  /*07b0*/  IADD3 R9, P0, PT, RZ, -R6, RZ ;  /* 0x80000006ff097210 */ /* 0x000fca0007f1e0ff */
[----:B------:R-:W-:-:S04]  /*07c0*/  IMAD.X R4, RZ, RZ, ~R7, P0 ;  /* 0x000000ffff047224 */ /* 0x000fc800000e0e07 */
[----:B------:R-:W-:Y:S02]  /*07d0*/  IMAD R8, R4, UR18, RZ ;  /* 0x0000001204087c24 */ /* 0x000fe4000f8e02ff */
[----:B------:R-:W-:-:S04]  /*07e0*/  IMAD.WIDE.U32 R4, R9, UR18, R2 ;  /* 0x0000001209047c25 */ /* 0x000fc8000f8e0002 */
[----:B------:R-:W-:Y:S02]  /*07f0*/  IMAD R11, R9, UR19, R8 ;  /* 0x00000013090b7c24 */ /* 0x000fe4000f8e0208 */
[----:B------:R-:W-:Y:S02]  /*0800*/  IMAD.MOV.U32 R9, RZ, RZ, R4 ;  /* 0x000000ffff097224 */ /* 0x000fe400078e0004 */
[----:B------:R-:W-:Y:S01]  /*0810*/  IMAD.MOV.U32 R4, RZ, RZ, R6 ;  /* 0x000000ffff047224 */ /* 0x000fe200078e0006 */
[----:B------:R-:W-:Y:S01]  /*0820*/  IADD3 R11, PT, PT, R11, R5, RZ ;  /* 0x000000050b0b7210 */ /* 0x000fe20007ffe0ff */
[----:B------:R-:W-:-:S07]  /*0830*/  IMAD.MOV.U32 R5, RZ, RZ, R7 ;  /* 0x000000ffff057224 */ /* 0x000fce00078e0007 */
.L_x_129:
[----:B-1-3-5:R-:W-:Y:S05]  /*0840*/  BSYNC.RECONVERGENT B1 ;  /* 0x0000000000017941 */ /* 0x02afea0003800200 */
.L_x_127:
[----:B------:R-:W-:-:S04]  /*0850*/  IADD3 R4, P1, PT, R4, UR11, RZ ;  /* 0x0000000b04047c10 */ /* 0x000fc8000ff3e0ff */
[----:B------:R-:W-:Y:S02]  /*0860*/  ISETP.GT.U32.AND P0, PT, R9, R4, PT ;  /* 0x000000040900720c */ /* 0x000fe40003f04070 */
[----:B------:R-:W-:-:S04]  /*0870*/  IADD3.X R4, PT, PT, R5, UR10, RZ, P1, !PT ;  /* 0x0000000a05047c10 */ /* 0x000fc80008ffe4ff */
[----:B------:R-:W-:Y:S02]  /*0880*/  ISETP.GT.U32.AND.EX P0, PT, R11, R4, PT, P0 ;  /* 0x000000040b00720c */ /* 0x000fe40003f04100 */
[----:B------:R-:W-:-:S04]  /*0890*/  LEA R4, P1, R2, UR20, 0x1 ;  /* 0x0000001402047c11 */ /* 0x000fc8000f8208ff */
[----:B------:R-:W-:-:S07]  /*08a0*/  LEA.HI.X R5, R2, UR21, R3, 0x1, P1 ;  /* 0x0000001502057c11 */ /* 0x000fce00088f0c03 */
[----:B------:R-:W-:Y:S01]  /*08b0*/  @!P0 PRMT R6, RZ, 0x7610, R6 ;  /* 0x00007610ff068816 */ /* 0x000fe20000000006 */
[----:B------:R-:W-:Y:S01]  /*08c0*/  @P0 HADD2 R6, -RZ.H0_H0, 1, 1 ;  /* 0x3c003c00ff060430 */ /* 0x000fe20000000900 */
[----:B------:R-:W-:-:S04]  /*08d0*/  IADD3 R2, P0, PT, R0, R2, RZ ;  /* 0x0000000200027210 */ /* 0x000fc80007f1e0ff */
[----:B------:R4:W-:Y:S01]  /*08e0*/  STG.E.U16 desc[UR14][R4.64], R6 ;  /* 0x0000000604007986 */ /* 0x0009e2000c10150e */
[----:B------:R-:W-:Y:S02]  /*08f0*/  IADD3.X R3, PT, PT, RZ, R3, RZ, P0, !PT ;  /* 0x00000003ff037210 */ /* 0x000fe400007fe4ff */
[----:B------:R-:W-:-:S04]  /*0900*/  ISETP.GE.U32.AND P0, PT, R2, UR4, PT ;  /* 0x0000000402007c0c */ /* 0x000fc8000bf06070 */
[----:B------:R-:W-:-:S13]  /*0910*/  ISETP.GE.U32.AND.EX P0, PT, R3, UR12, PT, P0 ;  /* 0x0000000c03007c0c */ /* 0x000fda000bf06100 */
[----:B----4-:R-:W-:Y:S05]  /*0920*/  @!P0 BRA `(.L_x_130) ;  /* 0xfffffffc002c8947 */ /* 0x010fea000383ffff */
[----:B------:R-:W-:Y:S05]  /*0930*/  BSYNC.RECONVERGENT B0 ;  /* 0x0000000000007941 */ /* 0x000fea0003800200 */
.L_x_126:
[----:B------:R-:W-:Y:S05]  /*0940*/  EXIT ;  /* 0x000000000000794d */ /* 0x000fea0003800000 */
        .weak           $__internal_10_$__cuda_sm20_div_u64
        .type           $__internal_10_$__cuda_sm20_div_u64,@function
        .size           $__internal_10_$__cuda_sm20_div_u64,(.L_x_142 - $__internal_10_$__cuda_sm20_div_u64)
$__internal_10_$__cuda_sm20_div_u64:
        /* <DEDUP_REMOVED lines=10> */
[----:B------:R-:W-:-:S04]  /*09f0*/  IMAD.HI.U32 R8, R6, R11, RZ ;  /* 0x0000000b06087227 */ /* 0x000fc800078e00ff */
[----:B------:R-:W-:Y:S01]  /*0a00*/  IMAD.X R13, RZ, RZ, ~R9, P0 ;  /* 0x000000ffff0d7224 */ /* 0x000fe200000e0e09 */
[----:B------:R-:W-:-:S03]  /*0a10*/  MOV R9, R6 ;  /* 0x0000000600097202 */ /* 0x000fc60000000f00 */
[-C--:B------:R-:W-:Y:S02]  /*0a20*/  IMAD R15, R7, R13.reuse, RZ ;  /* 0x0000000d070f7224 */ /* 0x080fe400078e02ff */
[----:B------:R-:W-:-:S04]  /*0a30*/  IMAD.WIDE.U32 R8, P0, R6, R13, R8 ;  /* 0x0000000d06087225 */ /* 0x000fc80007800008 */
[----:B------:R-:W-:-:S04]  /*0a40*/  IMAD.HI.U32 R5, R7, R13, RZ ;  /* 0x0000000d07057227 */ /* 0x000fc800078e00ff */
[----:B------:R-:W-:-:S04]  /*0a50*/  IMAD.HI.U32 R8, P1, R7, R11, R8 ;  /* 0x0000000b07087227 */ /* 0x000fc80007820008 */
[----:B------:R-:W-:Y:S01]  /*0a60*/  IMAD.X R5, R5, 0x1, R7, P0 ;  /* 0x0000000105057824 */ /* 0x000fe200000e0607 */
        /* <DEDUP_REMOVED lines=11> */
[----:B------:R-:W-:Y:S01]  /*0b20*/  IMAD.HI.U32 R6, R5, R6, RZ ;  /* 0x0000000605067227 */ /* 0x000fe200078e00ff */
[----:B------:R-:W-:-:S03]  /*0b30*/  IADD3 R9, P2, PT, R10, R9, RZ ;  /* 0x000000090a097210 */ /* 0x000fc60007f5e0ff */
[----:B------:R-:W-:Y:S01]  /*0b40*/  IMAD.MOV.U32 R7, RZ, RZ, RZ ;  /* 0x000000ffff077224 */ /* 0x000fe200078e00ff */
[----:B------:R-:W-:Y:S01]  /*0b50*/  IADD3.X R5, PT, PT, R6, R5, RZ, P0, !PT ;  /* 0x0000000506057210 */ /* 0x000fe200007fe4ff */
        /* <DEDUP_REMOVED lines=8> */
[----:B------:R-:W-:-:S03]  /*0be0*/  IMAD.WIDE.U32 R6, R9, UR8, RZ ;  /* 0x0000000809067c25 */ /* 0x000fc6000f8e00ff */
[----:B------:R-:W-:Y:S01]  /*0bf0*/  IADD3.X R5, PT, PT, RZ, R5, RZ, P1, !PT ;  /* 0x00000005ff057210 */ /* 0x000fe20000ffe4ff */
[----:B------:R-:W-:Y:S01]  /*0c00*/  IMAD R8, R9, UR9, R7 ;  /* 0x0000000909087c24 */ /* 0x000fe2000f8e0207 */
[----:B------:R-:W-:-:S03]  /*0c10*/  IADD3 R12, P1, PT, -R6, R2, RZ ;  /* 0x00000002060c7210 */ /* 0x000fc60007f3e1ff */
[----:B------:R-:W-:Y:S01]  /*0c20*/  IMAD R8, R5, UR8, R8 ;  /* 0x0000000805087c24 */ /* 0x000fe2000f8e0208 */
[C---:B------:R-:W-:Y:S02]  /*0c30*/  ISETP.GE.U32.AND P0, PT, R12.reuse, UR8, PT ;  /* 0x000000080c007c0c */ /* 0x040fe4000bf06070 */
[----:B------:R-:W-:Y:S01]  /*0c40*/  IADD3 R7, P2, PT, R12, -UR8, RZ ;  /* 0x800000080c077c10 */ /* 0x000fe2000ff5e0ff */
[----:B------:R-:W-:Y:S01]  /*0c50*/  IMAD.X R11, R3, 0x1, ~R8, P1 ;  /* 0x00000001030b7824 */ /* 0x000fe200008e0e08 */
[----:B------:R-:W-:-:S04]  /*0c60*/  IADD3 R6, P1, PT, R9, 0x1, RZ ;  /* 0x0000000109067810 */ /* 0x000fc80007f3e0ff */
[C---:B------:R-:W-:Y:S01]  /*0c70*/  ISETP.GE.U32.AND.EX P0, PT, R11.reuse, UR9, PT, P0 ;  /* 0x000000090b007c0c */ /* 0x040fe2000bf06100 */
[----:B------:R-:W-:Y:S01]  /*0c80*/  IMAD.X R8, RZ, RZ, R5, P1 ;  /* 0x000000ffff087224 */ /* 0x000fe200008e0605 */
[----:B------:R-:W-:Y:S02]  /*0c90*/  IADD3.X R10, PT, PT, R11, ~UR9, RZ, P2, !PT ;  /* 0x800000090b0a7c10 */ /* 0x000fe400097fe4ff */
[----:B------:R-:W-:Y:S02]  /*0ca0*/  SEL R7, R7, R12, P0 ;  /* 0x0000000c07077207 */ /* 0x000fe40000000000 */
[----:B------:R-:W-:Y:S02]  /*0cb0*/  SEL R9, R6, R9, P0 ;  /* 0x0000000906097207 */ /* 0x000fe40000000000 */
[----:B------:R-:W-:Y:S02]  /*0cc0*/  SEL R10, R10, R11, P0 ;  /* 0x0000000b0a0a7207 */ /* 0x000fe40000000000 */
[----:B------:R-:W-:Y:S01]  /*0cd0*/  SEL R8, R8, R5, P0 ;  /* 0x0000000508087207 */ /* 0x000fe20000000000 */
[----:B------:R-:W-:Y:S01]  /*0ce0*/  IMAD.MOV.U32 R5, RZ, RZ, 0x0 ;  /* 0x00000000ff057424 */ /* 0x000fe200078e00ff */
[----:B------:R-:W-:-:S02]  /*0cf0*/  ISETP.GE.U32.AND P0, PT, R7, UR8, PT ;  /* 0x0000000807007c0c */ /* 0x000fc4000bf06070 */
[----:B------:R-:W-:Y:S02]  /*0d00*/  IADD3 R6, P2, PT, R9, 0x1, RZ ;  /* 0x0000000109067810 */ /* 0x000fe40007f5e0ff */
[----:B------:R-:W-:Y:S02]  /*0d10*/  ISETP.NE.U32.AND P1, PT, RZ, UR8, PT ;  /* 0x00000008ff007c0c */ /* 0x000fe4000bf25070 */
[----:B------:R-:W-:Y:S02]  /*0d20*/  ISETP.GE.U32.AND.EX P0, PT, R10, UR9, PT, P0 ;  /* 0x000000090a007c0c */ /* 0x000fe4000bf06100 */
[----:B------:R-:W-:Y:S02]  /*0d30*/  IADD3.X R7, PT, PT, RZ, R8, RZ, P2, !PT ;  /* 0x00000008ff077210 */ /* 0x000fe400017fe4ff */
[----:B------:R-:W-:Y:S02]  /*0d40*/  ISETP.NE.AND.EX P1, PT, RZ, UR9, PT, P1 ;  /* 0x00000009ff007c0c */ /* 0x000fe4000bf25310 */
[----:B------:R-:W-:-:S02]  /*0d50*/  SEL R6, R6, R9, P0 ;  /* 0x0000000906067207 */ /* 0x000fc40000000000 */
[----:B------:R-:W-:Y:S02]  /*0d60*/  SEL R7, R7, R8, P0 ;  /* 0x0000000807077207 */ /* 0x000fe40000000000 */
[----:B------:R-:W-:Y:S02]  /*0d70*/  SEL R6, R6, 0xffffffff, P1 ;  /* 0xffffffff06067807 */ /* 0x000fe40000800000 */
[----:B------:R-:W-:Y:S01]  /*0d80*/  SEL R7, R7, 0xffffffff, P1 ;  /* 0xffffffff07077807 */ /* 0x000fe20000800000 */
[----:B------:R-:W-:Y:S06]  /*0d90*/  RET.REL.NODEC R4 `(triu_f16) ;  /* 0xfffffff004987950 */ /* 0x000fec0003c3ffff */
.L_x_131:
        /* <DEDUP_REMOVED lines=14> */
.L_x_142:


//--------------------- .nv.shared.reserved.0     --------------------------
	.section	.nv.shared.reserved.0,"aw",@nobits
	.weak		__nv_reservedSMEM_offset_0_alias
	.size		__nv_reservedSMEM_offset_0_alias, 0, 64
	.other		__nv_reservedSMEM_offset_0_alias,@"STO_CUDA_RESERVED_SHARED STV_DEFAULT"
__nv_reservedSMEM_offset_0_alias:
	.zero		0
	.zero		64


//--------------------- .nv.constant0.triu_u64    --------------------------
	.section	.nv.constant0.triu_u64,"a",@progbits
	.sectionflags	@""
	.align	4
.nv.constant0.triu_u64:
	.zero		925


//--------------------- .nv.constant0.triu_u32    --------------------------
	.section	.nv.constant0.triu_u32,"a",@progbits
	.sectionflags	@""
	.align	4
.nv.constant0.triu_u32:
	.zero		925


//--------------------- .nv.constant0.triu_u16    --------------------------
	.section	.nv.constant0.triu_u16,"a",@progbits
	.sectionflags	@""
	.align	4
.nv.constant0.triu_u16:
	.zero		925


//--------------------- .nv.constant0.triu_u8     --------------------------
	.section	.nv.constant0.triu_u8,"a",@progbits
	.sectionflags	@""
	.align	4
.nv.constant0.triu_u8:
	.zero		925


//--------------------- .nv.constant0.triu_i64    --------------------------
	.section	.nv.constant0.triu_i64,"a",@progbits
	.sectionflags	@""
	.align	4
.nv.constant0.triu_i64:
	.zero		925


//--------------------- .nv.constant0.triu_i32    --------------------------
	.section	.nv.constant0.triu_i32,"a",@progbits
	.sectionflags	@""
	.align	4
.nv.constant0.triu_i32:
	.zero		925


//--------------------- .nv.constant0.triu_i16    --------------------------
	.section	.nv.constant0.triu_i16,"a",@progbits
	.sectionflags	@""
	.align	4
.nv.constant0.triu_i16:
	.zero		925


//--------------------- .nv.constant0.triu_i8     --------------------------
	.section	.nv.constant0.triu_i8,"a",@progbits
	.sectionflags	@""
	.align	4
.nv.constant0.triu_i8:
	.zero		925


//--------------------- .nv.constant0.triu_f64    --------------------------
	.section	.nv.constant0.triu_f64,"a",@progbits
	.sectionflags	@""
	.align	4
.nv.constant0.triu_f64:
	.zero		925


//--------------------- .nv.constant0.triu_f32    --------------------------
	.section	.nv.constant0.triu_f32,"a",@progbits
	.sectionflags	@""
	.align	4
.nv.constant0.triu_f32:
	.zero		925


//--------------------- .nv.constant0.triu_f16    --------------------------
	.section	.nv.constant0.triu_f16,"a",@progbits
	.sectionflags	@""
	.align	4
.nv.constant0.triu_f16:
	.zero		925


//--------------------- SYMBOLS --------------------------

	.type		.nv.reservedSmem.offset0,@object
	.size		.nv.reservedSmem.offset0,0x4
